//
// Generated by NVIDIA NVVM Compiler
//
// Compiler Build ID: CL-36424714
// Cuda compilation tools, release 13.0, V13.0.88
// Based on NVVM 20.0.0
//

.version 9.0
.target sm_100
.address_size 64

	// .globl	_Z14precomputeExpkP7double2S0_S0_ii
.func  (.param .align 16 .b8 func_retval0[16]) __internal_trig_reduction_slowpathd
(
	.param .b64 __internal_trig_reduction_slowpathd_param_0
)
;
.global .align 8 .b8 __cudart_i2opi_d[144] = {8, 93, 141, 31, 177, 95, 251, 107, 234, 146, 82, 138, 247, 57, 7, 61, 123, 241, 229, 235, 199, 186, 39, 117, 45, 234, 95, 158, 102, 63, 70, 79, 183, 9, 203, 39, 207, 126, 54, 109, 31, 109, 10, 90, 139, 17, 47, 239, 15, 152, 5, 222, 255, 151, 248, 31, 59, 40, 249, 189, 139, 95, 132, 156, 244, 57, 83, 131, 57, 214, 145, 57, 65, 126, 95, 180, 38, 112, 156, 233, 132, 68, 187, 46, 245, 53, 130, 232, 62, 167, 41, 177, 28, 235, 29, 254, 28, 146, 209, 9, 234, 46, 73, 6, 224, 210, 77, 66, 58, 110, 36, 183, 97, 197, 187, 222, 171, 99, 81, 254, 65, 144, 67, 60, 153, 149, 98, 219, 192, 221, 52, 245, 209, 87, 39, 252, 41, 21, 68, 78, 110, 131, 249, 162};
.global .align 16 .b8 __cudart_sin_cos_coeffs[128] = {70, 210, 176, 44, 241, 229, 90, 190, 146, 227, 172, 105, 227, 29, 199, 62, 161, 98, 219, 25, 160, 1, 42, 191, 24, 8, 17, 17, 17, 17, 129, 63, 84, 85, 85, 85, 85, 85, 197, 191, 0, 0, 0, 0, 0, 0, 0, 0, 0, 0, 0, 0, 0, 0, 0, 0, 100, 129, 253, 32, 131, 255, 168, 189, 40, 133, 239, 193, 167, 238, 33, 62, 217, 230, 6, 142, 79, 126, 146, 190, 233, 188, 221, 25, 160, 1, 250, 62, 71, 93, 193, 22, 108, 193, 86, 191, 81, 85, 85, 85, 85, 85, 165, 63, 0, 0, 0, 0, 0, 0, 224, 191, 0, 0, 0, 0, 0, 0, 240, 63};

.visible .entry _Z14precomputeExpkP7double2S0_S0_ii(
	.param .u64 .ptr .align 1 _Z14precomputeExpkP7double2S0_S0_ii_param_0,
	.param .u64 .ptr .align 1 _Z14precomputeExpkP7double2S0_S0_ii_param_1,
	.param .u64 .ptr .align 1 _Z14precomputeExpkP7double2S0_S0_ii_param_2,
	.param .u32 _Z14precomputeExpkP7double2S0_S0_ii_param_3,
	.param .u32 _Z14precomputeExpkP7double2S0_S0_ii_param_4
)
{
	.reg .pred 	%p<19>;
	.reg .b32 	%r<51>;
	.reg .b64 	%rd<28>;
	.reg .b64 	%fd<141>;

	ld.param.u64 	%rd1, [_Z14precomputeExpkP7double2S0_S0_ii_param_0];
	ld.param.u64 	%rd2, [_Z14precomputeExpkP7double2S0_S0_ii_param_1];
	ld.param.u64 	%rd3, [_Z14precomputeExpkP7double2S0_S0_ii_param_2];
	ld.param.u32 	%r18, [_Z14precomputeExpkP7double2S0_S0_ii_param_3];
	ld.param.u32 	%r19, [_Z14precomputeExpkP7double2S0_S0_ii_param_4];
	mov.u32 	%r20, %ntid.x;
	mov.u32 	%r21, %ctaid.x;
	mov.u32 	%r22, %tid.x;
	mad.lo.s32 	%r1, %r20, %r21, %r22;
	setp.ge.s32 	%p1, %r1, %r18;
	@%p1 bra 	$L__BB0_11;
	cvt.rn.f64.s32 	%fd25, %r1;
	mul.f64 	%fd26, %fd25, 0d400921FB54442D18;
	shl.b32 	%r23, %r18, 1;
	cvt.rn.f64.s32 	%fd27, %r23;
	div.rn.f64 	%fd1, %fd26, %fd27;
	abs.f64 	%fd2, %fd1;
	setp.neu.f64 	%p2, %fd2, 0d7FF0000000000000;
	@%p2 bra 	$L__BB0_3;
	mov.f64 	%fd33, 0d0000000000000000;
	mul.rn.f64 	%fd136, %fd1, %fd33;
	mov.b32 	%r46, 1;
	bra.uni 	$L__BB0_6;
$L__BB0_3:
	mul.f64 	%fd28, %fd1, 0d3FE45F306DC9C883;
	cvt.rni.s32.f64 	%r45, %fd28;
	cvt.rn.f64.s32 	%fd29, %r45;
	fma.rn.f64 	%fd30, %fd29, 0dBFF921FB54442D18, %fd1;
	fma.rn.f64 	%fd31, %fd29, 0dBC91A62633145C00, %fd30;
	fma.rn.f64 	%fd136, %fd29, 0dB97B839A252049C0, %fd31;
	setp.ltu.f64 	%p3, %fd2, 0d41E0000000000000;
	@%p3 bra 	$L__BB0_5;
	{ // callseq 0, 0
	.param .b64 param0;
	st.param.f64 	[param0], %fd1;
	.param .align 16 .b8 retval0[16];
	call.uni (retval0), 
	__internal_trig_reduction_slowpathd, 
	(
	param0
	);
	ld.param.f64 	%fd136, [retval0];
	ld.param.b32 	%r45, [retval0+8];
	} // callseq 0
$L__BB0_5:
	add.s32 	%r46, %r45, 1;
$L__BB0_6:
	setp.neu.f64 	%p4, %fd2, 0d7FF0000000000000;
	shl.b32 	%r26, %r46, 6;
	cvt.u64.u32 	%rd4, %r26;
	and.b64  	%rd5, %rd4, 64;
	mov.u64 	%rd6, __cudart_sin_cos_coeffs;
	add.s64 	%rd7, %rd6, %rd5;
	mul.rn.f64 	%fd34, %fd136, %fd136;
	and.b32  	%r27, %r46, 1;
	setp.eq.b32 	%p5, %r27, 1;
	selp.f64 	%fd35, 0dBDA8FF8320FD8164, 0d3DE5DB65F9785EBA, %p5;
	ld.global.nc.v2.f64 	{%fd36, %fd37}, [%rd7];
	fma.rn.f64 	%fd38, %fd35, %fd34, %fd36;
	fma.rn.f64 	%fd39, %fd38, %fd34, %fd37;
	ld.global.nc.v2.f64 	{%fd40, %fd41}, [%rd7+16];
	fma.rn.f64 	%fd42, %fd39, %fd34, %fd40;
	fma.rn.f64 	%fd43, %fd42, %fd34, %fd41;
	ld.global.nc.v2.f64 	{%fd44, %fd45}, [%rd7+32];
	fma.rn.f64 	%fd46, %fd43, %fd34, %fd44;
	fma.rn.f64 	%fd47, %fd46, %fd34, %fd45;
	fma.rn.f64 	%fd48, %fd47, %fd136, %fd136;
	fma.rn.f64 	%fd49, %fd47, %fd34, 0d3FF0000000000000;
	selp.f64 	%fd50, %fd49, %fd48, %p5;
	and.b32  	%r28, %r46, 2;
	setp.eq.s32 	%p6, %r28, 0;
	mov.f64 	%fd51, 0d0000000000000000;
	sub.f64 	%fd52, %fd51, %fd50;
	selp.f64 	%fd8, %fd50, %fd52, %p6;
	@%p4 bra 	$L__BB0_8;
	mov.f64 	%fd58, 0d0000000000000000;
	mul.rn.f64 	%fd137, %fd1, %fd58;
	mov.b32 	%r47, 0;
	bra.uni 	$L__BB0_10;
$L__BB0_8:
	mul.f64 	%fd53, %fd1, 0d3FE45F306DC9C883;
	cvt.rni.s32.f64 	%r47, %fd53;
	cvt.rn.f64.s32 	%fd54, %r47;
	fma.rn.f64 	%fd55, %fd54, 0dBFF921FB54442D18, %fd1;
	fma.rn.f64 	%fd56, %fd54, 0dBC91A62633145C00, %fd55;
	fma.rn.f64 	%fd137, %fd54, 0dB97B839A252049C0, %fd56;
	setp.ltu.f64 	%p7, %fd2, 0d41E0000000000000;
	@%p7 bra 	$L__BB0_10;
	{ // callseq 1, 0
	.param .b64 param0;
	st.param.f64 	[param0], %fd1;
	.param .align 16 .b8 retval0[16];
	call.uni (retval0), 
	__internal_trig_reduction_slowpathd, 
	(
	param0
	);
	ld.param.f64 	%fd137, [retval0];
	ld.param.b32 	%r47, [retval0+8];
	} // callseq 1
$L__BB0_10:
	shl.b32 	%r31, %r47, 6;
	cvt.u64.u32 	%rd8, %r31;
	and.b64  	%rd9, %rd8, 64;
	add.s64 	%rd11, %rd6, %rd9;
	mul.rn.f64 	%fd59, %fd137, %fd137;
	and.b32  	%r32, %r47, 1;
	setp.eq.b32 	%p8, %r32, 1;
	selp.f64 	%fd60, 0dBDA8FF8320FD8164, 0d3DE5DB65F9785EBA, %p8;
	ld.global.nc.v2.f64 	{%fd61, %fd62}, [%rd11];
	fma.rn.f64 	%fd63, %fd60, %fd59, %fd61;
	fma.rn.f64 	%fd64, %fd63, %fd59, %fd62;
	ld.global.nc.v2.f64 	{%fd65, %fd66}, [%rd11+16];
	fma.rn.f64 	%fd67, %fd64, %fd59, %fd65;
	fma.rn.f64 	%fd68, %fd67, %fd59, %fd66;
	ld.global.nc.v2.f64 	{%fd69, %fd70}, [%rd11+32];
	fma.rn.f64 	%fd71, %fd68, %fd59, %fd69;
	fma.rn.f64 	%fd72, %fd71, %fd59, %fd70;
	fma.rn.f64 	%fd73, %fd72, %fd137, %fd137;
	fma.rn.f64 	%fd74, %fd72, %fd59, 0d3FF0000000000000;
	selp.f64 	%fd75, %fd74, %fd73, %p8;
	and.b32  	%r33, %r47, 2;
	setp.eq.s32 	%p9, %r33, 0;
	mov.f64 	%fd76, 0d0000000000000000;
	sub.f64 	%fd77, %fd76, %fd75;
	selp.f64 	%fd78, %fd75, %fd77, %p9;
	neg.f64 	%fd79, %fd78;
	cvta.to.global.u64 	%rd12, %rd1;
	mul.wide.s32 	%rd13, %r1, 16;
	add.s64 	%rd14, %rd12, %rd13;
	st.global.v2.f64 	[%rd14], {%fd8, %fd79};
	cvta.to.global.u64 	%rd15, %rd3;
	add.s64 	%rd16, %rd15, %rd13;
	st.global.v2.f64 	[%rd16], {%fd8, %fd78};
$L__BB0_11:
	setp.ge.s32 	%p10, %r1, %r19;
	@%p10 bra 	$L__BB0_22;
	cvt.rn.f64.s32 	%fd80, %r1;
	mul.f64 	%fd81, %fd80, 0d400921FB54442D18;
	shl.b32 	%r34, %r19, 1;
	cvt.rn.f64.s32 	%fd82, %r34;
	div.rn.f64 	%fd13, %fd81, %fd82;
	abs.f64 	%fd14, %fd13;
	setp.neu.f64 	%p11, %fd14, 0d7FF0000000000000;
	@%p11 bra 	$L__BB0_14;
	mov.f64 	%fd88, 0d0000000000000000;
	mul.rn.f64 	%fd139, %fd13, %fd88;
	mov.b32 	%r49, 1;
	bra.uni 	$L__BB0_17;
$L__BB0_14:
	mul.f64 	%fd83, %fd13, 0d3FE45F306DC9C883;
	cvt.rni.s32.f64 	%r48, %fd83;
	cvt.rn.f64.s32 	%fd84, %r48;
	fma.rn.f64 	%fd85, %fd84, 0dBFF921FB54442D18, %fd13;
	fma.rn.f64 	%fd86, %fd84, 0dBC91A62633145C00, %fd85;
	fma.rn.f64 	%fd139, %fd84, 0dB97B839A252049C0, %fd86;
	setp.ltu.f64 	%p12, %fd14, 0d41E0000000000000;
	@%p12 bra 	$L__BB0_16;
	{ // callseq 2, 0
	.param .b64 param0;
	st.param.f64 	[param0], %fd13;
	.param .align 16 .b8 retval0[16];
	call.uni (retval0), 
	__internal_trig_reduction_slowpathd, 
	(
	param0
	);
	ld.param.f64 	%fd139, [retval0];
	ld.param.b32 	%r48, [retval0+8];
	} // callseq 2
$L__BB0_16:
	add.s32 	%r49, %r48, 1;
$L__BB0_17:
	setp.neu.f64 	%p13, %fd14, 0d7FF0000000000000;
	shl.b32 	%r37, %r49, 6;
	cvt.u64.u32 	%rd17, %r37;
	and.b64  	%rd18, %rd17, 64;
	mov.u64 	%rd19, __cudart_sin_cos_coeffs;
	add.s64 	%rd20, %rd19, %rd18;
	mul.rn.f64 	%fd89, %fd139, %fd139;
	and.b32  	%r38, %r49, 1;
	setp.eq.b32 	%p14, %r38, 1;
	selp.f64 	%fd90, 0dBDA8FF8320FD8164, 0d3DE5DB65F9785EBA, %p14;
	ld.global.nc.v2.f64 	{%fd91, %fd92}, [%rd20];
	fma.rn.f64 	%fd93, %fd90, %fd89, %fd91;
	fma.rn.f64 	%fd94, %fd93, %fd89, %fd92;
	ld.global.nc.v2.f64 	{%fd95, %fd96}, [%rd20+16];
	fma.rn.f64 	%fd97, %fd94, %fd89, %fd95;
	fma.rn.f64 	%fd98, %fd97, %fd89, %fd96;
	ld.global.nc.v2.f64 	{%fd99, %fd100}, [%rd20+32];
	fma.rn.f64 	%fd101, %fd98, %fd89, %fd99;
	fma.rn.f64 	%fd102, %fd101, %fd89, %fd100;
	fma.rn.f64 	%fd103, %fd102, %fd139, %fd139;
	fma.rn.f64 	%fd104, %fd102, %fd89, 0d3FF0000000000000;
	selp.f64 	%fd105, %fd104, %fd103, %p14;
	and.b32  	%r39, %r49, 2;
	setp.eq.s32 	%p15, %r39, 0;
	mov.f64 	%fd106, 0d0000000000000000;
	sub.f64 	%fd107, %fd106, %fd105;
	selp.f64 	%fd20, %fd105, %fd107, %p15;
	@%p13 bra 	$L__BB0_19;
	mov.f64 	%fd113, 0d0000000000000000;
	mul.rn.f64 	%fd140, %fd13, %fd113;
	mov.b32 	%r50, 0;
	bra.uni 	$L__BB0_21;
$L__BB0_19:
	mul.f64 	%fd108, %fd13, 0d3FE45F306DC9C883;
	cvt.rni.s32.f64 	%r50, %fd108;
	cvt.rn.f64.s32 	%fd109, %r50;
	fma.rn.f64 	%fd110, %fd109, 0dBFF921FB54442D18, %fd13;
	fma.rn.f64 	%fd111, %fd109, 0dBC91A62633145C00, %fd110;
	fma.rn.f64 	%fd140, %fd109, 0dB97B839A252049C0, %fd111;
	setp.ltu.f64 	%p16, %fd14, 0d41E0000000000000;
	@%p16 bra 	$L__BB0_21;
	{ // callseq 3, 0
	.param .b64 param0;
	st.param.f64 	[param0], %fd13;
	.param .align 16 .b8 retval0[16];
	call.uni (retval0), 
	__internal_trig_reduction_slowpathd, 
	(
	param0
	);
	ld.param.f64 	%fd140, [retval0];
	ld.param.b32 	%r50, [retval0+8];
	} // callseq 3
$L__BB0_21:
	shl.b32 	%r42, %r50, 6;
	cvt.u64.u32 	%rd21, %r42;
	and.b64  	%rd22, %rd21, 64;
	add.s64 	%rd24, %rd19, %rd22;
	mul.rn.f64 	%fd114, %fd140, %fd140;
	and.b32  	%r43, %r50, 1;
	setp.eq.b32 	%p17, %r43, 1;
	selp.f64 	%fd115, 0dBDA8FF8320FD8164, 0d3DE5DB65F9785EBA, %p17;
	ld.global.nc.v2.f64 	{%fd116, %fd117}, [%rd24];
	fma.rn.f64 	%fd118, %fd115, %fd114, %fd116;
	fma.rn.f64 	%fd119, %fd118, %fd114, %fd117;
	ld.global.nc.v2.f64 	{%fd120, %fd121}, [%rd24+16];
	fma.rn.f64 	%fd122, %fd119, %fd114, %fd120;
	fma.rn.f64 	%fd123, %fd122, %fd114, %fd121;
	ld.global.nc.v2.f64 	{%fd124, %fd125}, [%rd24+32];
	fma.rn.f64 	%fd126, %fd123, %fd114, %fd124;
	fma.rn.f64 	%fd127, %fd126, %fd114, %fd125;
	fma.rn.f64 	%fd128, %fd127, %fd140, %fd140;
	fma.rn.f64 	%fd129, %fd127, %fd114, 0d3FF0000000000000;
	selp.f64 	%fd130, %fd129, %fd128, %p17;
	and.b32  	%r44, %r50, 2;
	setp.eq.s32 	%p18, %r44, 0;
	mov.f64 	%fd131, 0d0000000000000000;
	sub.f64 	%fd132, %fd131, %fd130;
	selp.f64 	%fd133, %fd130, %fd132, %p18;
	neg.f64 	%fd134, %fd133;
	cvta.to.global.u64 	%rd25, %rd2;
	mul.wide.s32 	%rd26, %r1, 16;
	add.s64 	%rd27, %rd25, %rd26;
	st.global.v2.f64 	[%rd27], {%fd20, %fd134};
$L__BB0_22:
	ret;

}
	// .globl	_Z15expand_twosidesP7double2S0_ii
.visible .entry _Z15expand_twosidesP7double2S0_ii(
	.param .u64 .ptr .align 1 _Z15expand_twosidesP7double2S0_ii_param_0,
	.param .u64 .ptr .align 1 _Z15expand_twosidesP7double2S0_ii_param_1,
	.param .u32 _Z15expand_twosidesP7double2S0_ii_param_2,
	.param .u32 _Z15expand_twosidesP7double2S0_ii_param_3
)
{
	.reg .pred 	%p<7>;
	.reg .b32 	%r<26>;
	.reg .b64 	%rd<20>;
	.reg .b64 	%fd<11>;

	ld.param.u64 	%rd3, [_Z15expand_twosidesP7double2S0_ii_param_0];
	ld.param.u64 	%rd4, [_Z15expand_twosidesP7double2S0_ii_param_1];
	ld.param.u32 	%r4, [_Z15expand_twosidesP7double2S0_ii_param_2];
	ld.param.u32 	%r5, [_Z15expand_twosidesP7double2S0_ii_param_3];
	cvta.to.global.u64 	%rd1, %rd4;
	cvta.to.global.u64 	%rd2, %rd3;
	mov.u32 	%r6, %ntid.x;
	mov.u32 	%r7, %ctaid.x;
	mov.u32 	%r8, %tid.x;
	mad.lo.s32 	%r1, %r6, %r7, %r8;
	mov.u32 	%r9, %ntid.y;
	mov.u32 	%r10, %ctaid.y;
	mov.u32 	%r11, %tid.y;
	mad.lo.s32 	%r2, %r9, %r10, %r11;
	setp.le.s32 	%p1, %r4, %r2;
	setp.le.s32 	%p2, %r5, %r1;
	or.pred  	%p3, %p1, %p2;
	@%p3 bra 	$L__BB1_8;
	setp.ne.s32 	%p4, %r2, 0;
	@%p4 bra 	$L__BB1_5;
	shr.u32 	%r22, %r5, 31;
	add.s32 	%r23, %r5, %r22;
	shr.s32 	%r24, %r23, 1;
	setp.gt.s32 	%p6, %r1, %r24;
	@%p6 bra 	$L__BB1_4;
	mul.wide.s32 	%rd13, %r1, 16;
	add.s64 	%rd14, %rd1, %rd13;
	add.s64 	%rd15, %rd2, %rd13;
	ld.global.v2.f64 	{%fd6, %fd7}, [%rd15];
	st.global.v2.f64 	[%rd14], {%fd6, %fd7};
	bra.uni 	$L__BB1_8;
$L__BB1_4:
	sub.s32 	%r25, %r5, %r1;
	mul.wide.s32 	%rd16, %r25, 16;
	add.s64 	%rd17, %rd2, %rd16;
	ld.global.v2.f64 	{%fd8, %fd9}, [%rd17];
	neg.f64 	%fd10, %fd9;
	mul.wide.s32 	%rd18, %r1, 16;
	add.s64 	%rd19, %rd1, %rd18;
	st.global.v2.f64 	[%rd19], {%fd8, %fd10};
	bra.uni 	$L__BB1_8;
$L__BB1_5:
	shr.u32 	%r12, %r5, 31;
	add.s32 	%r13, %r5, %r12;
	shr.s32 	%r3, %r13, 1;
	setp.gt.s32 	%p5, %r1, %r3;
	@%p5 bra 	$L__BB1_7;
	mad.lo.s32 	%r14, %r2, %r3, %r2;
	add.s32 	%r15, %r14, %r1;
	mul.wide.s32 	%rd5, %r15, 16;
	add.s64 	%rd6, %rd2, %rd5;
	ld.global.v2.f64 	{%fd1, %fd2}, [%rd6];
	mad.lo.s32 	%r16, %r5, %r2, %r1;
	mul.wide.s32 	%rd7, %r16, 16;
	add.s64 	%rd8, %rd1, %rd7;
	st.global.v2.f64 	[%rd8], {%fd1, %fd2};
	bra.uni 	$L__BB1_8;
$L__BB1_7:
	sub.s32 	%r17, %r4, %r2;
	sub.s32 	%r18, %r5, %r1;
	mad.lo.s32 	%r19, %r17, %r3, %r17;
	add.s32 	%r20, %r18, %r19;
	mul.wide.s32 	%rd9, %r20, 16;
	add.s64 	%rd10, %rd2, %rd9;
	ld.global.v2.f64 	{%fd3, %fd4}, [%rd10];
	neg.f64 	%fd5, %fd4;
	mad.lo.s32 	%r21, %r5, %r2, %r1;
	mul.wide.s32 	%rd11, %r21, 16;
	add.s64 	%rd12, %rd1, %rd11;
	st.global.v2.f64 	[%rd12], {%fd3, %fd5};
$L__BB1_8:
	ret;

}
	// .globl	_Z12reorderInputIdEvPKT_PS0_ii
.visible .entry _Z12reorderInputIdEvPKT_PS0_ii(
	.param .u64 .ptr .align 1 _Z12reorderInputIdEvPKT_PS0_ii_param_0,
	.param .u64 .ptr .align 1 _Z12reorderInputIdEvPKT_PS0_ii_param_1,
	.param .u32 _Z12reorderInputIdEvPKT_PS0_ii_param_2,
	.param .u32 _Z12reorderInputIdEvPKT_PS0_ii_param_3
)
{
	.reg .pred 	%p<9>;
	.reg .b32 	%r<43>;
	.reg .b64 	%rd<9>;
	.reg .b64 	%fd<2>;

	ld.param.u64 	%rd1, [_Z12reorderInputIdEvPKT_PS0_ii_param_0];
	ld.param.u64 	%rd2, [_Z12reorderInputIdEvPKT_PS0_ii_param_1];
	ld.param.u32 	%r8, [_Z12reorderInputIdEvPKT_PS0_ii_param_2];
	ld.param.u32 	%r9, [_Z12reorderInputIdEvPKT_PS0_ii_param_3];
	mov.u32 	%r10, %ntid.x;
	mov.u32 	%r11, %ctaid.x;
	mov.u32 	%r12, %tid.x;
	mad.lo.s32 	%r1, %r10, %r11, %r12;
	mov.u32 	%r13, %ntid.y;
	mov.u32 	%r14, %ctaid.y;
	mov.u32 	%r15, %tid.y;
	mad.lo.s32 	%r2, %r13, %r14, %r15;
	setp.le.s32 	%p1, %r8, %r2;
	setp.le.s32 	%p2, %r9, %r1;
	or.pred  	%p3, %p1, %p2;
	@%p3 bra 	$L__BB2_9;
	shr.u32 	%r17, %r8, 1;
	setp.lt.u32 	%p4, %r2, %r17;
	selp.b32 	%r18, 2, 0, %p4;
	shr.u32 	%r19, %r9, 31;
	add.s32 	%r20, %r9, %r19;
	shr.s32 	%r21, %r20, 1;
	setp.lt.s32 	%p5, %r1, %r21;
	selp.u32 	%r22, 1, 0, %p5;
	or.b32  	%r16, %r18, %r22;
	setp.gt.s32 	%p6, %r16, 1;
	@%p6 bra 	$L__BB2_6;
	setp.eq.s32 	%p8, %r16, 0;
	@%p8 bra 	$L__BB2_3;
	bra.uni 	$L__BB2_4;
$L__BB2_3:
	sub.s32 	%r35, %r8, %r2;
	shl.b32 	%r36, %r35, 1;
	add.s32 	%r37, %r36, -1;
	sub.s32 	%r38, %r9, %r1;
	shl.b32 	%r39, %r38, 1;
	mad.lo.s32 	%r40, %r37, %r9, %r39;
	add.s32 	%r42, %r40, -1;
	bra.uni 	$L__BB2_8;
$L__BB2_4:
	sub.s32 	%r31, %r8, %r2;
	shl.b32 	%r32, %r31, 1;
	add.s32 	%r33, %r32, -1;
	shl.b32 	%r34, %r1, 1;
	mad.lo.s32 	%r42, %r33, %r9, %r34;
	bra.uni 	$L__BB2_8;
$L__BB2_5:
	sub.s32 	%r26, %r9, %r1;
	shl.b32 	%r27, %r26, 1;
	mul.lo.s32 	%r28, %r2, %r9;
	shl.b32 	%r29, %r28, 1;
	add.s32 	%r30, %r29, %r27;
	add.s32 	%r42, %r30, -1;
	bra.uni 	$L__BB2_8;
$L__BB2_6:
	setp.eq.s32 	%p7, %r16, 2;
	@%p7 bra 	$L__BB2_5;
	shl.b32 	%r23, %r1, 1;
	mul.lo.s32 	%r24, %r2, %r9;
	shl.b32 	%r25, %r24, 1;
	add.s32 	%r42, %r25, %r23;
$L__BB2_8:
	cvta.to.global.u64 	%rd3, %rd1;
	mul.wide.s32 	%rd4, %r42, 8;
	add.s64 	%rd5, %rd3, %rd4;
	ld.global.f64 	%fd1, [%rd5];
	mad.lo.s32 	%r41, %r9, %r2, %r1;
	cvta.to.global.u64 	%rd6, %rd2;
	mul.wide.s32 	%rd7, %r41, 8;
	add.s64 	%rd8, %rd6, %rd7;
	st.global.f64 	[%rd8], %fd1;
$L__BB2_9:
	ret;

}
	// .globl	_Z14computeMulExpkIdEvPK7double2PT_iiS2_S2_S2_
.visible .entry _Z14computeMulExpkIdEvPK7double2PT_iiS2_S2_S2_(
	.param .u64 .ptr .align 1 _Z14computeMulExpkIdEvPK7double2PT_iiS2_S2_S2__param_0,
	.param .u64 .ptr .align 1 _Z14computeMulExpkIdEvPK7double2PT_iiS2_S2_S2__param_1,
	.param .u32 _Z14computeMulExpkIdEvPK7double2PT_iiS2_S2_S2__param_2,
	.param .u32 _Z14computeMulExpkIdEvPK7double2PT_iiS2_S2_S2__param_3,
	.param .u64 .ptr .align 1 _Z14computeMulExpkIdEvPK7double2PT_iiS2_S2_S2__param_4,
	.param .u64 .ptr .align 1 _Z14computeMulExpkIdEvPK7double2PT_iiS2_S2_S2__param_5,
	.param .u64 .ptr .align 1 _Z14computeMulExpkIdEvPK7double2PT_iiS2_S2_S2__param_6
)
{
	.reg .pred 	%p<5>;
	.reg .b32 	%r<15>;
	.reg .b64 	%rd<23>;
	.reg .b64 	%fd<35>;

	ld.param.u64 	%rd6, [_Z14computeMulExpkIdEvPK7double2PT_iiS2_S2_S2__param_0];
	ld.param.u64 	%rd2, [_Z14computeMulExpkIdEvPK7double2PT_iiS2_S2_S2__param_1];
	ld.param.u32 	%r4, [_Z14computeMulExpkIdEvPK7double2PT_iiS2_S2_S2__param_2];
	ld.param.u32 	%r5, [_Z14computeMulExpkIdEvPK7double2PT_iiS2_S2_S2__param_3];
	ld.param.u64 	%rd3, [_Z14computeMulExpkIdEvPK7double2PT_iiS2_S2_S2__param_4];
	ld.param.u64 	%rd4, [_Z14computeMulExpkIdEvPK7double2PT_iiS2_S2_S2__param_5];
	ld.param.u64 	%rd5, [_Z14computeMulExpkIdEvPK7double2PT_iiS2_S2_S2__param_6];
	cvta.to.global.u64 	%rd1, %rd6;
	mov.u32 	%r6, %ntid.x;
	mov.u32 	%r7, %ctaid.x;
	mov.u32 	%r8, %tid.x;
	mad.lo.s32 	%r1, %r6, %r7, %r8;
	mov.u32 	%r9, %ntid.y;
	mov.u32 	%r10, %ctaid.y;
	mov.u32 	%r11, %tid.y;
	mad.lo.s32 	%r2, %r9, %r10, %r11;
	setp.le.s32 	%p1, %r4, %r2;
	setp.ge.s32 	%p2, %r1, %r5;
	or.pred  	%p3, %p1, %p2;
	@%p3 bra 	$L__BB3_4;
	cvta.to.global.u64 	%rd7, %rd3;
	mul.wide.u32 	%rd8, %r2, 16;
	add.s64 	%rd9, %rd7, %rd8;
	mad.lo.s32 	%r3, %r5, %r2, %r1;
	mul.wide.s32 	%rd10, %r3, 16;
	add.s64 	%rd11, %rd1, %rd10;
	ld.global.nc.v2.f64 	{%fd7, %fd8}, [%rd9];
	ld.global.v2.f64 	{%fd9, %fd10}, [%rd11];
	mul.f64 	%fd11, %fd7, %fd9;
	mul.f64 	%fd12, %fd8, %fd10;
	sub.f64 	%fd33, %fd11, %fd12;
	mul.f64 	%fd13, %fd8, %fd9;
	fma.rn.f64 	%fd34, %fd10, %fd7, %fd13;
	setp.eq.s32 	%p4, %r2, 0;
	@%p4 bra 	$L__BB3_3;
	cvta.to.global.u64 	%rd12, %rd5;
	add.s64 	%rd14, %rd12, %rd8;
	sub.s32 	%r12, %r4, %r2;
	mad.lo.s32 	%r13, %r12, %r5, %r1;
	mul.wide.s32 	%rd15, %r13, 16;
	add.s64 	%rd16, %rd1, %rd15;
	ld.global.nc.v2.f64 	{%fd14, %fd15}, [%rd14];
	ld.global.v2.f64 	{%fd16, %fd17}, [%rd16];
	mul.f64 	%fd18, %fd14, %fd16;
	mul.f64 	%fd19, %fd15, %fd17;
	sub.f64 	%fd20, %fd18, %fd19;
	mul.f64 	%fd21, %fd15, %fd16;
	fma.rn.f64 	%fd22, %fd17, %fd14, %fd21;
	add.f64 	%fd23, %fd33, %fd20;
	mul.f64 	%fd33, %fd23, 0d3FE0000000000000;
	add.f64 	%fd24, %fd34, %fd22;
	mul.f64 	%fd34, %fd24, 0d3FE0000000000000;
$L__BB3_3:
	cvta.to.global.u64 	%rd17, %rd4;
	mul.wide.s32 	%rd18, %r1, 16;
	add.s64 	%rd19, %rd17, %rd18;
	ld.global.nc.v2.f64 	{%fd25, %fd26}, [%rd19];
	mul.f64 	%fd27, %fd33, %fd25;
	mul.f64 	%fd28, %fd34, %fd26;
	sub.f64 	%fd29, %fd27, %fd28;
	mul.f64 	%fd30, %fd29, 0d4010000000000000;
	mul.lo.s32 	%r14, %r5, %r4;
	cvt.rn.f64.s32 	%fd31, %r14;
	div.rn.f64 	%fd32, %fd30, %fd31;
	cvta.to.global.u64 	%rd20, %rd2;
	mul.wide.s32 	%rd21, %r3, 8;
	add.s64 	%rd22, %rd20, %rd21;
	st.global.f64 	[%rd22], %fd32;
$L__BB3_4:
	ret;

}
.func  (.param .align 16 .b8 func_retval0[16]) __internal_trig_reduction_slowpathd(
	.param .b64 __internal_trig_reduction_slowpathd_param_0
)
{
	.local .align 8 .b8 	__local_depot4[40];
	.reg .b64 	%SP;
	.reg .b64 	%SPL;
	.reg .pred 	%p<10>;
	.reg .b32 	%r<47>;
	.reg .b64 	%rd<74>;
	.reg .b64 	%fd<5>;

	mov.u64 	%SPL, __local_depot4;
	ld.param.f64 	%fd4, [__internal_trig_reduction_slowpathd_param_0];
	add.u64 	%rd1, %SPL, 0;
	{
	.reg .b32 %temp; 
	mov.b64 	{%temp, %r1}, %fd4;
	}
	shr.u32 	%r2, %r1, 20;
	and.b32  	%r3, %r2, 2047;
	setp.eq.s32 	%p1, %r3, 2047;
	mov.b32 	%r46, 0;
	@%p1 bra 	$L__BB4_9;
	add.s32 	%r20, %r3, -1024;
	mov.b64 	%rd20, %fd4;
	shl.b64 	%rd2, %rd20, 11;
	shr.u32 	%r4, %r20, 6;
	sub.s32 	%r45, 15, %r4;
	sub.s32 	%r21, 19, %r4;
	setp.lt.u32 	%p2, %r20, 128;
	selp.b32 	%r6, 18, %r21, %p2;
	setp.ge.s32 	%p3, %r45, %r6;
	mov.b64 	%rd70, 0;
	@%p3 bra 	$L__BB4_4;
	add.s32 	%r23, %r6, %r4;
	neg.s32 	%r43, %r23;
	or.b64  	%rd3, %rd2, -9223372036854775808;
	mov.b64 	%rd70, 0;
	mov.b32 	%r42, 0;
	mov.u64 	%rd25, __cudart_i2opi_d;
	mov.u32 	%r44, %r45;
$L__BB4_3:
	.pragma "nounroll";
	mul.wide.s32 	%rd22, %r42, 8;
	add.s64 	%rd23, %rd1, %rd22;
	mul.wide.s32 	%rd24, %r44, 8;
	add.s64 	%rd26, %rd25, %rd24;
	ld.global.nc.u64 	%rd27, [%rd26];
	{
	.reg .u32 %r0, %r1, %r2, %r3, %alo, %ahi, %blo, %bhi, %clo, %chi;
	mov.b64 	{%alo,%ahi}, %rd27;
	mov.b64 	{%blo,%bhi}, %rd3;
	mov.b64 	{%clo,%chi}, %rd70;
	mad.lo.cc.u32 	%r0, %alo, %blo, %clo;
	madc.hi.cc.u32 	%r1, %alo, %blo, %chi;
	madc.hi.u32 	%r2, %alo, %bhi, 0;
	mad.lo.cc.u32 	%r1, %alo, %bhi, %r1;
	madc.hi.cc.u32 	%r2, %ahi, %blo, %r2;
	madc.hi.u32 	%r3, %ahi, %bhi, 0;
	mad.lo.cc.u32 	%r1, %ahi, %blo, %r1;
	madc.lo.cc.u32 	%r2, %ahi, %bhi, %r2;
	addc.u32 	%r3, %r3, 0;
	mov.b64 	%rd28, {%r0,%r1};
	mov.b64 	%rd70, {%r2,%r3};
	}
	st.local.u64 	[%rd23], %rd28;
	add.s32 	%r44, %r44, 1;
	add.s32 	%r43, %r43, 1;
	add.s32 	%r42, %r42, 1;
	setp.ne.s32 	%p4, %r43, -15;
	mov.u32 	%r45, %r6;
	@%p4 bra 	$L__BB4_3;
$L__BB4_4:
	cvt.s64.s32 	%rd29, %r45;
	cvt.u64.u32 	%rd30, %r4;
	add.s64 	%rd31, %rd30, %rd29;
	shl.b64 	%rd32, %rd31, 3;
	add.s64 	%rd33, %rd1, %rd32;
	st.local.u64 	[%rd33+-120], %rd70;
	and.b32  	%r15, %r2, 63;
	ld.local.u64 	%rd72, [%rd1+16];
	ld.local.u64 	%rd71, [%rd1+24];
	setp.eq.s32 	%p5, %r15, 0;
	@%p5 bra 	$L__BB4_6;
	shl.b64 	%rd34, %rd71, %r15;
	shr.u64 	%rd35, %rd72, 1;
	xor.b32  	%r24, %r15, 63;
	shr.u64 	%rd36, %rd35, %r24;
	or.b64  	%rd71, %rd34, %rd36;
	ld.local.u64 	%rd37, [%rd1+8];
	shl.b64 	%rd38, %rd72, %r15;
	shr.u64 	%rd39, %rd37, 1;
	shr.u64 	%rd40, %rd39, %r24;
	or.b64  	%rd72, %rd38, %rd40;
$L__BB4_6:
	and.b32  	%r25, %r1, -2147483648;
	shr.u64 	%rd41, %rd71, 62;
	cvt.u32.u64 	%r26, %rd41;
	mov.b64 	{%r27, %r28}, %rd71;
	mov.b64 	{%r29, %r30}, %rd72;
	shf.l.wrap.b32 	%r31, %r30, %r27, 2;
	shf.l.wrap.b32 	%r32, %r27, %r28, 2;
	mov.b64 	%rd42, {%r31, %r32};
	shl.b64 	%rd43, %rd72, 2;
	shr.u64 	%rd44, %rd42, 63;
	cvt.u32.u64 	%r33, %rd44;
	add.s32 	%r34, %r33, %r26;
	setp.eq.s32 	%p6, %r25, 0;
	neg.s32 	%r35, %r34;
	selp.b32 	%r46, %r34, %r35, %p6;
	setp.gt.s64 	%p7, %rd42, -1;
	mov.b64 	%rd45, 0;
	{
	.reg .u32 %r0, %r1, %r2, %r3, %a0, %a1, %a2, %a3, %b0, %b1, %b2, %b3;
	mov.b64 	{%a0,%a1}, %rd45;
	mov.b64 	{%a2,%a3}, %rd45;
	mov.b64 	{%b0,%b1}, %rd43;
	mov.b64 	{%b2,%b3}, %rd42;
	sub.cc.u32 	%r0, %a0, %b0;
	subc.cc.u32 	%r1, %a1, %b1;
	subc.cc.u32 	%r2, %a2, %b2;
	subc.u32 	%r3, %a3, %b3;
	mov.b64 	%rd46, {%r0,%r1};
	mov.b64 	%rd47, {%r2,%r3};
	}
	xor.b32  	%r36, %r25, -2147483648;
	selp.b64 	%rd73, %rd42, %rd47, %p7;
	selp.b64 	%rd14, %rd43, %rd46, %p7;
	selp.b32 	%r17, %r25, %r36, %p7;
	clz.b64 	%r37, %rd73;
	cvt.u64.u32 	%rd15, %r37;
	setp.eq.s32 	%p8, %r37, 0;
	@%p8 bra 	$L__BB4_8;
	cvt.u32.u64 	%r38, %rd15;
	and.b32  	%r39, %r38, 63;
	shl.b64 	%rd48, %rd73, %r39;
	shr.u64 	%rd49, %rd14, 1;
	not.b32 	%r40, %r38;
	and.b32  	%r41, %r40, 63;
	shr.u64 	%rd50, %rd49, %r41;
	or.b64  	%rd73, %rd48, %rd50;
$L__BB4_8:
	mov.b64 	%rd51, -3958705157555305931;
	{
	.reg .u32 %r0, %r1, %r2, %r3, %alo, %ahi, %blo, %bhi;
	mov.b64 	{%alo,%ahi}, %rd73;
	mov.b64 	{%blo,%bhi}, %rd51;
	mul.lo.u32 	%r0, %alo, %blo;
	mul.hi.u32 	%r1, %alo, %blo;
	mad.lo.cc.u32 	%r1, %alo, %bhi, %r1;
	madc.hi.u32 	%r2, %alo, %bhi, 0;
	mad.lo.cc.u32 	%r1, %ahi, %blo, %r1;
	madc.hi.cc.u32 	%r2, %ahi, %blo, %r2;
	madc.hi.u32 	%r3, %ahi, %bhi, 0;
	mad.lo.cc.u32 	%r2, %ahi, %bhi, %r2;
	addc.u32 	%r3, %r3, 0;
	mov.b64 	%rd52, {%r0,%r1};
	mov.b64 	%rd53, {%r2,%r3};
	}
	setp.gt.s64 	%p9, %rd53, 0;
	{
	.reg .u32 %r0, %r1, %r2, %r3, %a0, %a1, %a2, %a3, %b0, %b1, %b2, %b3;
	mov.b64 	{%a0,%a1}, %rd52;
	mov.b64 	{%a2,%a3}, %rd53;
	mov.b64 	{%b0,%b1}, %rd52;
	mov.b64 	{%b2,%b3}, %rd53;
	add.cc.u32 	%r0, %a0, %b0;
	addc.cc.u32 	%r1, %a1, %b1;
	addc.cc.u32 	%r2, %a2, %b2;
	addc.u32 	%r3, %a3, %b3;
	mov.b64 	%rd54, {%r0,%r1};
	mov.b64 	%rd55, {%r2,%r3};
	}
	selp.b64 	%rd56, %rd55, %rd53, %p9;
	selp.s64 	%rd57, -1, 0, %p9;
	sub.s64 	%rd58, %rd57, %rd15;
	cvt.u64.u32 	%rd59, %r17;
	shl.b64 	%rd60, %rd59, 32;
	add.s64 	%rd61, %rd56, 1;
	shr.u64 	%rd62, %rd61, 10;
	add.s64 	%rd63, %rd62, 1;
	shr.u64 	%rd64, %rd63, 1;
	shl.b64 	%rd65, %rd58, 52;
	add.s64 	%rd66, %rd65, %rd64;
	add.s64 	%rd67, %rd66, 4602678819172646912;
	or.b64  	%rd68, %rd67, %rd60;
	mov.b64 	%fd4, %rd68;
$L__BB4_9:
	st.param.f64 	[func_retval0], %fd4;
	st.param.b32 	[func_retval0+8], %r46;
	ret;

}


// ===== COMPILED SASS (sm_100) =====

	.target	sm_100

	.elftype	@"ET_EXEC"


//--------------------- .note.nv.tkinfo           --------------------------
	.section	.note.nv.tkinfo,"",@"SHT_NOTE"
	.sectionflags	@"SHF_NOTE_NV_TKINFO"
	.tkinfo
        /*0018*/ 	.word	0x00000002
        /*0030*/ 	.string	""
        /*0030*/ 	.string	"ptxas"
        /*0030*/ 	.string	"Cuda compilation tools, release 13.0, V13.0.88"
        /*0030*/ 	.string	"Build cuda_13.0.r13.0/compiler.36424714_0"
        /*0030*/ 	.string	"-arch sm_100 -m 64 "



//--------------------- .note.nv.cuinfo           --------------------------
	.section	.note.nv.cuinfo,"",@"SHT_NOTE"
	.sectionflags	@"SHF_NOTE_NV_CUINFO"
        /*0018*/ 	.short	0x0002
        /*001a*/ 	.short	0x0064
        /*001c*/ 	.short	0x0082
	.zero		2


//--------------------- .nv.info                  --------------------------
	.section	.nv.info,"",@"SHT_CUDA_INFO"
	.align	4


	//----- nvinfo : EIATTR_REGCOUNT
	.align		4
        /*0000*/ 	.byte	0x04, 0x2f
        /*0002*/ 	.short	(.L_3 - .L_2)
	.align		4
.L_2:
        /*0004*/ 	.word	index@(_Z14precomputeExpkP7double2S0_S0_ii)
        /*0008*/ 	.word	0x0000001e


	//----- nvinfo : EIATTR_FRAME_SIZE
	.align		4
.L_3:
        /*000c*/ 	.byte	0x04, 0x11
        /*000e*/ 	.short	(.L_5 - .L_4)
	.align		4
.L_4:
        /*0010*/ 	.word	index@($_Z14precomputeExpkP7double2S0_S0_ii$__internal_trig_reduction_slowpathd)
        /*0014*/ 	.word	0x00000028


	//----- nvinfo : EIATTR_FRAME_SIZE
	.align		4
.L_5:
        /*0018*/ 	.byte	0x04, 0x11
        /*001a*/ 	.short	(.L_7 - .L_6)
	.align		4
.L_6:
        /*001c*/ 	.word	index@($__internal_1_$__cuda_sm20_div_rn_f64_full)
        /*0020*/ 	.word	0x00000028


	//----- nvinfo : EIATTR_FRAME_SIZE
	.align		4
.L_7:
        /*0024*/ 	.byte	0x04, 0x11
        /*0026*/ 	.short	(.L_9 - .L_8)
	.align		4
.L_8:
        /*0028*/ 	.word	index@(_Z14precomputeExpkP7double2S0_S0_ii)
        /*002c*/ 	.word	0x00000028


	//----- nvinfo : EIATTR_REGCOUNT
	.align		4
.L_9:
        /*0030*/ 	.byte	0x04, 0x2f
        /*0032*/ 	.short	(.L_11 - .L_10)
	.align		4
.L_10:
        /*0034*/ 	.word	index@(_Z15expand_twosidesP7double2S0_ii)
        /*0038*/ 	.word	0x0000000e


	//----- nvinfo : EIATTR_FRAME_SIZE
	.align		4
.L_11:
        /*003c*/ 	.byte	0x04, 0x11
        /*003e*/ 	.short	(.L_13 - .L_12)
	.align		4
.L_12:
        /*0040*/ 	.word	index@(_Z15expand_twosidesP7double2S0_ii)
        /*0044*/ 	.word	0x00000000


	//----- nvinfo : EIATTR_REGCOUNT
	.align		4
.L_13:
        /*0048*/ 	.byte	0x04, 0x2f
        /*004a*/ 	.short	(.L_15 - .L_14)
	.align		4
.L_14:
        /*004c*/ 	.word	index@(_Z12reorderInputIdEvPKT_PS0_ii)
        /*0050*/ 	.word	0x0000000a


	//----- nvinfo : EIATTR_FRAME_SIZE
	.align		4
.L_15:
        /*0054*/ 	.byte	0x04, 0x11
        /*0056*/ 	.short	(.L_17 - .L_16)
	.align		4
.L_16:
        /*0058*/ 	.word	index@(_Z12reorderInputIdEvPKT_PS0_ii)
        /*005c*/ 	.word	0x00000000


	//----- nvinfo : EIATTR_REGCOUNT
	.align		4
.L_17:
        /*0060*/ 	.byte	0x04, 0x2f
        /*0062*/ 	.short	(.L_19 - .L_18)
	.align		4
.L_18:
        /*0064*/ 	.word	index@(_Z14computeMulExpkIdEvPK7double2PT_iiS2_S2_S2_)
        /*0068*/ 	.word	0x0000001e


	//----- nvinfo : EIATTR_FRAME_SIZE
	.align		4
.L_19:
        /*006c*/ 	.byte	0x04, 0x11
        /*006e*/ 	.short	(.L_21 - .L_20)
	.align		4
.L_20:
        /*0070*/ 	.word	index@($__internal_0_$__cuda_sm20_div_rn_f64_full)
        /*0074*/ 	.word	0x00000000


	//----- nvinfo : EIATTR_FRAME_SIZE
	.align		4
.L_21:
        /*0078*/ 	.byte	0x04, 0x11
        /*007a*/ 	.short	(.L_23 - .L_22)
	.align		4
.L_22:
        /*007c*/ 	.word	index@(_Z14computeMulExpkIdEvPK7double2PT_iiS2_S2_S2_)
        /*0080*/ 	.word	0x00000000


	//----- nvinfo : EIATTR_MIN_STACK_SIZE
	.align		4
.L_23:
        /*0084*/ 	.byte	0x04, 0x12
        /*0086*/ 	.short	(.L_25 - .L_24)
	.align		4
.L_24:
        /*0088*/ 	.word	index@(_Z14computeMulExpkIdEvPK7double2PT_iiS2_S2_S2_)
        /*008c*/ 	.word	0x00000000


	//----- nvinfo : EIATTR_MIN_STACK_SIZE
	.align		4
.L_25:
        /*0090*/ 	.byte	0x04, 0x12
        /*0092*/ 	.short	(.L_27 - .L_26)
	.align		4
.L_26:
        /*0094*/ 	.word	index@(_Z12reorderInputIdEvPKT_PS0_ii)
        /*0098*/ 	.word	0x00000000


	//----- nvinfo : EIATTR_MIN_STACK_SIZE
	.align		4
.L_27:
        /*009c*/ 	.byte	0x04, 0x12
        /*009e*/ 	.short	(.L_29 - .L_28)
	.align		4
.L_28:
        /*00a0*/ 	.word	index@(_Z15expand_twosidesP7double2S0_ii)
        /*00a4*/ 	.word	0x00000000


	//----- nvinfo : EIATTR_MIN_STACK_SIZE
	.align		4
.L_29:
        /*00a8*/ 	.byte	0x04, 0x12
        /*00aa*/ 	.short	(.L_31 - .L_30)
	.align		4
.L_30:
        /*00ac*/ 	.word	index@(_Z14precomputeExpkP7double2S0_S0_ii)
        /*00b0*/ 	.word	0x00000028
.L_31:


//--------------------- .nv.compat                --------------------------
	.section	.nv.compat,"",@"SHT_CUDA_COMPAT_INFO"
	.align	4
        /*0000*/ 	.byte	0x02, 0x09, 0x00, 0x00, 0x02, 0x02, 0x01, 0x00, 0x02, 0x05, 0x05, 0x00, 0x03, 0x07, 0x01, 0x01
        /*0010*/ 	.byte	0x02, 0x03, 0x00, 0x00, 0x02, 0x06, 0x01, 0x00, 0x04, 0x0b, 0x08, 0x00, 0x01, 0x00, 0x00, 0x00
        /*0020*/ 	.byte	0x00, 0x00, 0x00, 0x00


//--------------------- .nv.info._Z14computeMulExpkIdEvPK7double2PT_iiS2_S2_S2_ --------------------------
	.section	.nv.info._Z14computeMulExpkIdEvPK7double2PT_iiS2_S2_S2_,"",@"SHT_CUDA_INFO"
	.sectionflags	@""
	.align	4


	//----- nvinfo : EIATTR_CUDA_API_VERSION
	.align		4
        /*0000*/ 	.byte	0x04, 0x37
        /*0002*/ 	.short	(.L_33 - .L_32)
.L_32:
        /*0004*/ 	.word	0x00000082


	//----- nvinfo : EIATTR_KPARAM_INFO
	.align		4
.L_33:
        /*0008*/ 	.byte	0x04, 0x17
        /*000a*/ 	.short	(.L_35 - .L_34)
.L_34:
        /*000c*/ 	.word	0x00000000
        /*0010*/ 	.short	0x0006
        /*0012*/ 	.short	0x0028
        /*0014*/ 	.byte	0x00, 0xf5, 0x21, 0x00


	//----- nvinfo : EIATTR_KPARAM_INFO
	.align		4
.L_35:
        /*0018*/ 	.byte	0x04, 0x17
        /*001a*/ 	.short	(.L_37 - .L_36)
.L_36:
        /*001c*/ 	.word	0x00000000
        /*0020*/ 	.short	0x0005
        /*0022*/ 	.short	0x0020
        /*0024*/ 	.byte	0x00, 0xf5, 0x21, 0x00


	//----- nvinfo : EIATTR_KPARAM_INFO
	.align		4
.L_37:
        /*0028*/ 	.byte	0x04, 0x17
        /*002a*/ 	.short	(.L_39 - .L_38)
.L_38:
        /*002c*/ 	.word	0x00000000
        /*0030*/ 	.short	0x0004
        /*0032*/ 	.short	0x0018
        /*0034*/ 	.byte	0x00, 0xf5, 0x21, 0x00


	//----- nvinfo : EIATTR_KPARAM_INFO
	.align		4
.L_39:
        /*0038*/ 	.byte	0x04, 0x17
        /*003a*/ 	.short	(.L_41 - .L_40)
.L_40:
        /*003c*/ 	.word	0x00000000
        /*0040*/ 	.short	0x0003
        /*0042*/ 	.short	0x0014
        /*0044*/ 	.byte	0x00, 0xf0, 0x11, 0x00


	//----- nvinfo : EIATTR_KPARAM_INFO
	.align		4
.L_41:
        /*0048*/ 	.byte	0x04, 0x17
        /*004a*/ 	.short	(.L_43 - .L_42)
.L_42:
        /*004c*/ 	.word	0x00000000
        /*0050*/ 	.short	0x0002
        /*0052*/ 	.short	0x0010
        /*0054*/ 	.byte	0x00, 0xf0, 0x11, 0x00


	//----- nvinfo : EIATTR_KPARAM_INFO
	.align		4
.L_43:
        /*0058*/ 	.byte	0x04, 0x17
        /*005a*/ 	.short	(.L_45 - .L_44)
.L_44:
        /*005c*/ 	.word	0x00000000
        /*0060*/ 	.short	0x0001
        /*0062*/ 	.short	0x0008
        /*0064*/ 	.byte	0x00, 0xf5, 0x21, 0x00


	//----- nvinfo : EIATTR_KPARAM_INFO
	.align		4
.L_45:
        /*0068*/ 	.byte	0x04, 0x17
        /*006a*/ 	.short	(.L_47 - .L_46)
.L_46:
        /*006c*/ 	.word	0x00000000
        /*0070*/ 	.short	0x0000
        /*0072*/ 	.short	0x0000
        /*0074*/ 	.byte	0x00, 0xf5, 0x21, 0x00


	//----- nvinfo : EIATTR_SPARSE_MMA_MASK
	.align		4
.L_47:
        /*0078*/ 	.byte	0x03, 0x50
        /*007a*/ 	.short	0x0000


	//----- nvinfo : EIATTR_MAXREG_COUNT
	.align		4
        /*007c*/ 	.byte	0x03, 0x1b
        /*007e*/ 	.short	0x00ff


	//----- nvinfo : EIATTR_MERCURY_ISA_VERSION
	.align		4
        /*0080*/ 	.byte	0x03, 0x5f
        /*0082*/ 	.short	0x0101


	//----- nvinfo : EIATTR_VRC_CTA_INIT_COUNT
	.align		4
        /*0084*/ 	.byte	0x02, 0x4a
	.zero		1
	.zero		1


	//----- nvinfo : EIATTR_EXIT_INSTR_OFFSETS
	.align		4
        /*0088*/ 	.byte	0x04, 0x1c
        /*008a*/ 	.short	(.L_49 - .L_48)


	//   ....[0]....
.L_48:
        /*008c*/ 	.word	0x000000c0


	//   ....[1]....
        /*0090*/ 	.word	0x00000460


	//----- nvinfo : EIATTR_CRS_STACK_SIZE
	.align		4
.L_49:
        /*0094*/ 	.byte	0x04, 0x1e
        /*0096*/ 	.short	(.L_51 - .L_50)
.L_50:
        /*0098*/ 	.word	0x00000000


	//----- nvinfo : EIATTR_CBANK_PARAM_SIZE
	.align		4
.L_51:
        /*009c*/ 	.byte	0x03, 0x19
        /*009e*/ 	.short	0x0030


	//----- nvinfo : EIATTR_PARAM_CBANK
	.align		4
        /*00a0*/ 	.byte	0x04, 0x0a
        /*00a2*/ 	.short	(.L_53 - .L_52)
	.align		4
.L_52:
        /*00a4*/ 	.word	index@(.nv.constant0._Z14computeMulExpkIdEvPK7double2PT_iiS2_S2_S2_)
        /*00a8*/ 	.short	0x0380
        /*00aa*/ 	.short	0x0030


	//----- nvinfo : EIATTR_SW_WAR
	.align		4
.L_53:
        /*00ac*/ 	.byte	0x04, 0x36
        /*00ae*/ 	.short	(.L_55 - .L_54)
.L_54:
        /*00b0*/ 	.word	0x00000008
.L_55:


//--------------------- .nv.info._Z12reorderInputIdEvPKT_PS0_ii --------------------------
	.section	.nv.info._Z12reorderInputIdEvPKT_PS0_ii,"",@"SHT_CUDA_INFO"
	.sectionflags	@""
	.align	4


	//----- nvinfo : EIATTR_CUDA_API_VERSION
	.align		4
        /*0000*/ 	.byte	0x04, 0x37
        /*0002*/ 	.short	(.L_57 - .L_56)
.L_56:
        /*0004*/ 	.word	0x00000082


	//----- nvinfo : EIATTR_KPARAM_INFO
	.align		4
.L_57:
        /*0008*/ 	.byte	0x04, 0x17
        /*000a*/ 	.short	(.L_59 - .L_58)
.L_58:
        /*000c*/ 	.word	0x00000000
        /*0010*/ 	.short	0x0003
        /*0012*/ 	.short	0x0014
        /*0014*/ 	.byte	0x00, 0xf0, 0x11, 0x00


	//----- nvinfo : EIATTR_KPARAM_INFO
	.align		4
.L_59:
        /*0018*/ 	.byte	0x04, 0x17
        /*001a*/ 	.short	(.L_61 - .L_60)
.L_60:
        /*001c*/ 	.word	0x00000000
        /*0020*/ 	.short	0x0002
        /*0022*/ 	.short	0x0010
        /*0024*/ 	.byte	0x00, 0xf0, 0x11, 0x00


	//----- nvinfo : EIATTR_KPARAM_INFO
	.align		4
.L_61:
        /*0028*/ 	.byte	0x04, 0x17
        /*002a*/ 	.short	(.L_63 - .L_62)
.L_62:
        /*002c*/ 	.word	0x00000000
        /*0030*/ 	.short	0x0001
        /*0032*/ 	.short	0x0008
        /*0034*/ 	.byte	0x00, 0xf5, 0x21, 0x00


	//----- nvinfo : EIATTR_KPARAM_INFO
	.align		4
.L_63:
        /*0038*/ 	.byte	0x04, 0x17
        /*003a*/ 	.short	(.L_65 - .L_64)
.L_64:
        /*003c*/ 	.word	0x00000000
        /*0040*/ 	.short	0x0000
        /*0042*/ 	.short	0x0000
        /*0044*/ 	.byte	0x00, 0xf5, 0x21, 0x00


	//----- nvinfo : EIATTR_SPARSE_MMA_MASK
	.align		4
.L_65:
        /*0048*/ 	.byte	0x03, 0x50
        /*004a*/ 	.short	0x0000


	//----- nvinfo : EIATTR_MAXREG_COUNT
	.align		4
        /*004c*/ 	.byte	0x03, 0x1b
        /*004e*/ 	.short	0x00ff


	//----- nvinfo : EIATTR_MERCURY_ISA_VERSION
	.align		4
        /*0050*/ 	.byte	0x03, 0x5f
        /*0052*/ 	.short	0x0101


	//----- nvinfo : EIATTR_VRC_CTA_INIT_COUNT
	.align		4
        /*0054*/ 	.byte	0x02, 0x4a
	.zero		1
	.zero		1


	//----- nvinfo : EIATTR_EXIT_INSTR_OFFSETS
	.align		4
        /*0058*/ 	.byte	0x04, 0x1c
        /*005a*/ 	.short	(.L_67 - .L_66)


	//   ....[0]....
.L_66:
        /*005c*/ 	.word	0x000000c0


	//   ....[1]....
        /*0060*/ 	.word	0x00000310


	//----- nvinfo : EIATTR_CRS_STACK_SIZE
	.align		4
.L_67:
        /*0064*/ 	.byte	0x04, 0x1e
        /*0066*/ 	.short	(.L_69 - .L_68)
.L_68:
        /*0068*/ 	.word	0x00000000


	//----- nvinfo : EIATTR_CBANK_PARAM_SIZE
	.align		4
.L_69:
        /*006c*/ 	.byte	0x03, 0x19
        /*006e*/ 	.short	0x0018


	//----- nvinfo : EIATTR_PARAM_CBANK
	.align		4
        /*0070*/ 	.byte	0x04, 0x0a
        /*0072*/ 	.short	(.L_71 - .L_70)
	.align		4
.L_70:
        /*0074*/ 	.word	index@(.nv.constant0._Z12reorderInputIdEvPKT_PS0_ii)
        /*0078*/ 	.short	0x0380
        /*007a*/ 	.short	0x0018


	//----- nvinfo : EIATTR_SW_WAR
	.align		4
.L_71:
        /*007c*/ 	.byte	0x04, 0x36
        /*007e*/ 	.short	(.L_73 - .L_72)
.L_72:
        /*0080*/ 	.word	0x00000008
.L_73:


//--------------------- .nv.info._Z15expand_twosidesP7double2S0_ii --------------------------
	.section	.nv.info._Z15expand_twosidesP7double2S0_ii,"",@"SHT_CUDA_INFO"
	.sectionflags	@""
	.align	4


	//----- nvinfo : EIATTR_CUDA_API_VERSION
	.align		4
        /*0000*/ 	.byte	0x04, 0x37
        /*0002*/ 	.short	(.L_75 - .L_74)
.L_74:
        /*0004*/ 	.word	0x00000082


	//----- nvinfo : EIATTR_KPARAM_INFO
	.align		4
.L_75:
        /*0008*/ 	.byte	0x04, 0x17
        /*000a*/ 	.short	(.L_77 - .L_76)
.L_76:
        /*000c*/ 	.word	0x00000000
        /*0010*/ 	.short	0x0003
        /*0012*/ 	.short	0x0014
        /*0014*/ 	.byte	0x00, 0xf0, 0x11, 0x00


	//----- nvinfo : EIATTR_KPARAM_INFO
	.align		4
.L_77:
        /*0018*/ 	.byte	0x04, 0x17
        /*001a*/ 	.short	(.L_79 - .L_78)
.L_78:
        /*001c*/ 	.word	0x00000000
        /*0020*/ 	.short	0x0002
        /*0022*/ 	.short	0x0010
        /*0024*/ 	.byte	0x00, 0xf0, 0x11, 0x00


	//----- nvinfo : EIATTR_KPARAM_INFO
	.align		4
.L_79:
        /*0028*/ 	.byte	0x04, 0x17
        /*002a*/ 	.short	(.L_81 - .L_80)
.L_80:
        /*002c*/ 	.word	0x00000000
        /*0030*/ 	.short	0x0001
        /*0032*/ 	.short	0x0008
        /*0034*/ 	.byte	0x00, 0xf5, 0x21, 0x00


	//----- nvinfo : EIATTR_KPARAM_INFO
	.align		4
.L_81:
        /*0038*/ 	.byte	0x04, 0x17
        /*003a*/ 	.short	(.L_83 - .L_82)
.L_82:
        /*003c*/ 	.word	0x00000000
        /*0040*/ 	.short	0x0000
        /*0042*/ 	.short	0x0000
        /*0044*/ 	.byte	0x00, 0xf5, 0x21, 0x00


	//----- nvinfo : EIATTR_SPARSE_MMA_MASK
	.align		4
.L_83:
        /*0048*/ 	.byte	0x03, 0x50
        /*004a*/ 	.short	0x0000


	//----- nvinfo : EIATTR_MAXREG_COUNT
	.align		4
        /*004c*/ 	.byte	0x03, 0x1b
        /*004e*/ 	.short	0x00ff


	//----- nvinfo : EIATTR_MERCURY_ISA_VERSION
	.align		4
        /*0050*/ 	.byte	0x03, 0x5f
        /*0052*/ 	.short	0x0101


	//----- nvinfo : EIATTR_VRC_CTA_INIT_COUNT
	.align		4
        /*0054*/ 	.byte	0x02, 0x4a
	.zero		1
	.zero		1


	//----- nvinfo : EIATTR_EXIT_INSTR_OFFSETS
	.align		4
        /*0058*/ 	.byte	0x04, 0x1c
        /*005a*/ 	.short	(.L_85 - .L_84)


	//   ....[0]....
.L_84:
        /*005c*/ 	.word	0x000000c0


	//   ....[1]....
        /*0060*/ 	.word	0x000001a0


	//   ....[2]....
        /*0064*/ 	.word	0x00000230


	//   ....[3]....
        /*0068*/ 	.word	0x00000310


	//   ....[4]....
        /*006c*/ 	.word	0x000003d0


	//----- nvinfo : EIATTR_CRS_STACK_SIZE
	.align		4
.L_85:
        /*0070*/ 	.byte	0x04, 0x1e
        /*0072*/ 	.short	(.L_87 - .L_86)
.L_86:
        /*0074*/ 	.word	0x00000000


	//----- nvinfo : EIATTR_CBANK_PARAM_SIZE
	.align		4
.L_87:
        /*0078*/ 	.byte	0x03, 0x19
        /*007a*/ 	.short	0x0018


	//----- nvinfo : EIATTR_PARAM_CBANK
	.align		4
        /*007c*/ 	.byte	0x04, 0x0a
        /*007e*/ 	.short	(.L_89 - .L_88)
	.align		4
.L_88:
        /*0080*/ 	.word	index@(.nv.constant0._Z15expand_twosidesP7double2S0_ii)
        /*0084*/ 	.short	0x0380
        /*0086*/ 	.short	0x0018


	//----- nvinfo : EIATTR_SW_WAR
	.align		4
.L_89:
        /*0088*/ 	.byte	0x04, 0x36
        /*008a*/ 	.short	(.L_91 - .L_90)
.L_90:
        /*008c*/ 	.word	0x00000008
.L_91:


//--------------------- .nv.info._Z14precomputeExpkP7double2S0_S0_ii --------------------------
	.section	.nv.info._Z14precomputeExpkP7double2S0_S0_ii,"",@"SHT_CUDA_INFO"
	.sectionflags	@""
	.align	4


	//----- nvinfo : EIATTR_CUDA_API_VERSION
	.align		4
        /*0000*/ 	.byte	0x04, 0x37
        /*0002*/ 	.short	(.L_93 - .L_92)
.L_92:
        /*0004*/ 	.word	0x00000082


	//----- nvinfo : EIATTR_KPARAM_INFO
	.align		4
.L_93:
        /*0008*/ 	.byte	0x04, 0x17
        /*000a*/ 	.short	(.L_95 - .L_94)
.L_94:
        /*000c*/ 	.word	0x00000000
        /*0010*/ 	.short	0x0004
        /*0012*/ 	.short	0x001c
        /*0014*/ 	.byte	0x00, 0xf0, 0x11, 0x00


	//----- nvinfo : EIATTR_KPARAM_INFO
	.align		4
.L_95:
        /*0018*/ 	.byte	0x04, 0x17
        /*001a*/ 	.short	(.L_97 - .L_96)
.L_96:
        /*001c*/ 	.word	0x00000000
        /*0020*/ 	.short	0x0003
        /*0022*/ 	.short	0x0018
        /*0024*/ 	.byte	0x00, 0xf0, 0x11, 0x00


	//----- nvinfo : EIATTR_KPARAM_INFO
	.align		4
.L_97:
        /*0028*/ 	.byte	0x04, 0x17
        /*002a*/ 	.short	(.L_99 - .L_98)
.L_98:
        /*002c*/ 	.word	0x00000000
        /*0030*/ 	.short	0x0002
        /*0032*/ 	.short	0x0010
        /*0034*/ 	.byte	0x00, 0xf5, 0x21, 0x00


	//----- nvinfo : EIATTR_KPARAM_INFO
	.align		4
.L_99:
        /*0038*/ 	.byte	0x04, 0x17
        /*003a*/ 	.short	(.L_101 - .L_100)
.L_100:
        /*003c*/ 	.word	0x00000000
        /*0040*/ 	.short	0x0001
        /*0042*/ 	.short	0x0008
        /*0044*/ 	.byte	0x00, 0xf5, 0x21, 0x00


	//----- nvinfo : EIATTR_KPARAM_INFO
	.align		4
.L_101:
        /*0048*/ 	.byte	0x04, 0x17
        /*004a*/ 	.short	(.L_103 - .L_102)
.L_102:
        /*004c*/ 	.word	0x00000000
        /*0050*/ 	.short	0x0000
        /*0052*/ 	.short	0x0000
        /*0054*/ 	.byte	0x00, 0xf5, 0x21, 0x00


	//----- nvinfo : EIATTR_SPARSE_MMA_MASK
	.align		4
.L_103:
        /*0058*/ 	.byte	0x03, 0x50
        /*005a*/ 	.short	0x0000


	//----- nvinfo : EIATTR_MAXREG_COUNT
	.align		4
        /*005c*/ 	.byte	0x03, 0x1b
        /*005e*/ 	.short	0x00ff


	//----- nvinfo : EIATTR_MERCURY_ISA_VERSION
	.align		4
        /*0060*/ 	.byte	0x03, 0x5f
        /*0062*/ 	.short	0x0101


	//----- nvinfo : EIATTR_VRC_CTA_INIT_COUNT
	.align		4
        /*0064*/ 	.byte	0x02, 0x4a
	.zero		1
	.zero		1


	//----- nvinfo : EIATTR_EXIT_INSTR_OFFSETS
	.align		4
        /*0068*/ 	.byte	0x04, 0x1c
        /*006a*/ 	.short	(.L_105 - .L_104)


	//   ....[0]....
.L_104:
        /*006c*/ 	.word	0x00000a50


	//   ....[1]....
        /*0070*/ 	.word	0x000013a0


	//----- nvinfo : EIATTR_CRS_STACK_SIZE
	.align		4
.L_105:
        /*0074*/ 	.byte	0x04, 0x1e
        /*0076*/ 	.short	(.L_107 - .L_106)
.L_106:
        /*0078*/ 	.word	0x00000000


	//----- nvinfo : EIATTR_CBANK_PARAM_SIZE
	.align		4
.L_107:
        /*007c*/ 	.byte	0x03, 0x19
        /*007e*/ 	.short	0x0020


	//----- nvinfo : EIATTR_PARAM_CBANK
	.align		4
        /*0080*/ 	.byte	0x04, 0x0a
        /*0082*/ 	.short	(.L_109 - .L_108)
	.align		4
.L_108:
        /*0084*/ 	.word	index@(.nv.constant0._Z14precomputeExpkP7double2S0_S0_ii)
        /*0088*/ 	.short	0x0380
        /*008a*/ 	.short	0x0020


	//----- nvinfo : EIATTR_SW_WAR
	.align		4
.L_109:
        /*008c*/ 	.byte	0x04, 0x36
        /*008e*/ 	.short	(.L_111 - .L_110)
.L_110:
        /*0090*/ 	.word	0x00000008
.L_111:


//--------------------- .nv.callgraph             --------------------------
	.section	.nv.callgraph,"",@"SHT_CUDA_CALLGRAPH"
	.align	4
	.sectionentsize	8
	.align		4
        /*0000*/ 	.word	0x00000000
	.align		4
        /*0004*/ 	.word	0xffffffff
	.align		4
        /*0008*/ 	.word	0x00000000
	.align		4
        /*000c*/ 	.word	0xfffffffe
	.align		4
        /*0010*/ 	.word	0x00000000
	.align		4
        /*0014*/ 	.word	0xfffffffd
	.align		4
        /*0018*/ 	.word	0x00000000
	.align		4
        /*001c*/ 	.word	0xfffffffc


//--------------------- .nv.constant4             --------------------------
	.section	.nv.constant4,"a",@progbits
	.align	8
	.align		8
.nv.constant4:
        /*0000*/ 	.dword	__cudart_i2opi_d
	.align		8
        /*0008*/ 	.dword	__cudart_sin_cos_coeffs


//--------------------- .text._Z14computeMulExpkIdEvPK7double2PT_iiS2_S2_S2_ --------------------------
	.section	.text._Z14computeMulExpkIdEvPK7double2PT_iiS2_S2_S2_,"ax",@progbits
	.align	128
        .global         _Z14computeMulExpkIdEvPK7double2PT_iiS2_S2_S2_
        .type           _Z14computeMulExpkIdEvPK7double2PT_iiS2_S2_S2_,@function
        .size           _Z14computeMulExpkIdEvPK7double2PT_iiS2_S2_S2_,(.L_x_47 - _Z14computeMulExpkIdEvPK7double2PT_iiS2_S2_S2_)
        .other          _Z14computeMulExpkIdEvPK7double2PT_iiS2_S2_S2_,@"STO_CUDA_ENTRY STV_DEFAULT"
_Z14computeMulExpkIdEvPK7double2PT_iiS2_S2_S2_:
.text._Z14computeMulExpkIdEvPK7double2PT_iiS2_S2_S2_:
[----:B------:R-:W-:Y:S01]  /*0000*/  LDC R1, c[0x0][0x37c] ;  /* 0x0000df00ff017b82 */ /* 0x000fe20000000800 */
[----:B------:R-:W0:Y:S01]  /*0010*/  S2R R2, SR_CTAID.X ;  /* 0x0000000000027919 */ /* 0x000e220000002500 */
[----:B------:R-:W0:Y:S01]  /*0020*/  LDCU UR6, c[0x0][0x360] ;  /* 0x00006c00ff0677ac */ /* 0x000e220008000800 */
[----:B------:R-:W0:Y:S01]  /*0030*/  S2R R3, SR_TID.X ;  /* 0x0000000000037919 */ /* 0x000e220000002100 */
[----:B------:R-:W1:Y:S01]  /*0040*/  LDCU UR7, c[0x0][0x364] ;  /* 0x00006c80ff0777ac */ /* 0x000e620008000800 */
[----:B------:R-:W1:Y:S01]  /*0050*/  S2R R0, SR_CTAID.Y ;  /* 0x0000000000007919 */ /* 0x000e620000002600 */
[----:B------:R-:W2:Y:S01]  /*0060*/  LDCU.64 UR4, c[0x0][0x390] ;  /* 0x00007200ff0477ac */ /* 0x000ea20008000a00 */
[----:B------:R-:W1:Y:S01]  /*0070*/  S2R R5, SR_TID.Y ;  /* 0x0000000000057919 */ /* 0x000e620000002200 */
[----:B0-----:R-:W-:-:S05]  /*0080*/  IMAD R2, R2, UR6, R3 ;  /* 0x0000000602027c24 */ /* 0x001fca000f8e0203 */
[----:B--2---:R-:W-:Y:S01]  /*0090*/  ISETP.GE.AND P0, PT, R2, UR5, PT ;  /* 0x0000000502007c0c */ /* 0x004fe2000bf06270 */
[----:B-1----:R-:W-:-:S05]  /*00a0*/  IMAD R3, R0, UR7, R5 ;  /* 0x0000000700037c24 */ /* 0x002fca000f8e0205 */
[----:B------:R-:W-:-:S13]  /*00b0*/  ISETP.GE.OR P0, PT, R3, UR4, P0 ;  /* 0x0000000403007c0c */ /* 0x000fda0008706670 */
[----:B------:R-:W-:Y:S05]  /*00c0*/  @P0 EXIT ;  /* 0x000000000000094d */ /* 0x000fea0003800000 */
[C---:B------:R-:W-:Y:S01]  /*00d0*/  ISETP.NE.AND P0, PT, R3.reuse, RZ, PT ;  /* 0x000000ff0300720c */ /* 0x040fe20003f05270 */
[----:B------:R-:W0:Y:S01]  /*00e0*/  LDC.64 R4, c[0x0][0x398] ;  /* 0x0000e600ff047b82 */ /* 0x000e220000000a00 */
[----:B------:R-:W1:Y:S01]  /*00f0*/  LDCU.64 UR6, c[0x0][0x358] ;  /* 0x00006b00ff0677ac */ /* 0x000e620008000a00 */
[----:B------:R-:W-:-:S06]  /*0100*/  IMAD R0, R3, UR5, R2 ;  /* 0x0000000503007c24 */ /* 0x000fcc000f8e0202 */
[----:B------:R-:W2:Y:S04]  /*0110*/  LDC.64 R12, c[0x0][0x380] ;  /* 0x0000e000ff0c7b82 */ /* 0x000ea80000000a00 */
[----:B------:R-:W-:-:S04]  /*0120*/  @P0 IADD3 R17, PT, PT, -R3, UR4, RZ ;  /* 0x0000000403110c10 */ /* 0x000fc8000fffe1ff */
[----:B------:R-:W3:Y:S01]  /*0130*/  @P0 LDC.64 R14, c[0x0][0x3a8] ;  /* 0x0000ea00ff0e0b82 */ /* 0x000ee20000000a00 */
[----:B------:R-:W-:Y:S02]  /*0140*/  @P0 IMAD R17, R17, UR5, R2 ;  /* 0x0000000511110c24 */ /* 0x000fe4000f8e0202 */
[----:B0-----:R-:W-:-:S05]  /*0150*/  IMAD.WIDE.U32 R4, R3, 0x10, R4 ;  /* 0x0000001003047825 */ /* 0x001fca00078e0004 */
[----:B------:R-:W0:Y:S01]  /*0160*/  LDC.64 R20, c[0x0][0x3a0] ;  /* 0x0000e800ff147b82 */ /* 0x000e220000000a00 */
[----:B-1----:R-:W4:Y:S01]  /*0170*/  LDG.E.128.CONSTANT R4, desc[UR6][R4.64] ;  /* 0x0000000604047981 */ /* 0x002f22000c1e9d00 */
[----:B--2---:R-:W-:-:S06]  /*0180*/  IMAD.WIDE R8, R0, 0x10, R12 ;  /* 0x0000001000087825 */ /* 0x004fcc00078e020c */
[----:B------:R-:W4:Y:S01]  /*0190*/  LDG.E.128 R8, desc[UR6][R8.64] ;  /* 0x0000000608087981 */ /* 0x000f22000c1e1d00 */
[----:B------:R-:W-:-:S04]  /*01a0*/  @P0 IMAD.WIDE R16, R17, 0x10, R12 ;  /* 0x0000001011100825 */ /* 0x000fc800078e020c */
[----:B---3--:R-:W-:Y:S02]  /*01b0*/  @P0 IMAD.WIDE.U32 R14, R3, 0x10, R14 ;  /* 0x00000010030e0825 */ /* 0x008fe400078e000e */
[----:B------:R-:W2:Y:S04]  /*01c0*/  @P0 LDG.E.128 R16, desc[UR6][R16.64] ;  /* 0x0000000610100981 */ /* 0x000ea8000c1e1d00 */
[----:B------:R-:W2:Y:S01]  /*01d0*/  @P0 LDG.E.128.CONSTANT R12, desc[UR6][R14.64] ;  /* 0x000000060e0c0981 */ /* 0x000ea2000c1e9d00 */
[----:B0-----:R-:W-:-:S06]  /*01e0*/  IMAD.WIDE R20, R2, 0x10, R20 ;  /* 0x0000001002147825 */ /* 0x001fcc00078e0214 */
[----:B------:R-:W3:Y:S01]  /*01f0*/  LDG.E.128.CONSTANT R20, desc[UR6][R20.64] ;  /* 0x0000000614147981 */ /* 0x000ee2000c1e9d00 */
[----:B------:R-:W-:-:S09]  /*0200*/  UIMAD UR4, UR5, UR4, URZ ;  /* 0x00000004050472a4 */ /* 0x000fd2000f8e02ff */
[----:B------:R-:W0:Y:S01]  /*0210*/  I2F.F64 R24, UR4 ;  /* 0x0000000400187d12 */ /* 0x000e220008201c00 */
[----:B------:R-:W-:Y:S01]  /*0220*/  BSSY.RECONVERGENT B0, `(.L_x_0) ;  /* 0x0000020000007945 */ /* 0x000fe20003800200 */
[C---:B----4-:R-:W-:Y:S02]  /*0230*/  DMUL R2, R6.reuse, R8 ;  /* 0x0000000806027228 */ /* 0x050fe40000000000 */
[----:B------:R-:W-:-:S06]  /*0240*/  DMUL R6, R6, R10 ;  /* 0x0000000a06067228 */ /* 0x000fcc0000000000 */
[----:B------:R-:W-:Y:S02]  /*0250*/  DFMA R10, R4, R10, R2 ;  /* 0x0000000a040a722b */ /* 0x000fe40000000002 */
[----:B0-----:R-:W0:Y:S01]  /*0260*/  MUFU.RCP64H R3, R25 ;  /* 0x0000001900037308 */ /* 0x001e220000001800 */
[C---:B--2---:R-:W-:Y:S02]  /*0270*/  @P0 DMUL R26, R14.reuse, R16 ;  /* 0x000000100e1a0228 */ /* 0x044fe40000000000 */
[----:B------:R-:W-:Y:S01]  /*0280*/  @P0 DMUL R14, R14, R18 ;  /* 0x000000120e0e0228 */ /* 0x000fe20000000000 */
[----:B------:R-:W-:-:S05]  /*0290*/  IMAD.MOV.U32 R2, RZ, RZ, 0x1 ;  /* 0x00000001ff027424 */ /* 0x000fca00078e00ff */
[----:B------:R-:W-:Y:S02]  /*02a0*/  @P0 DFMA R26, R12, R18, R26 ;  /* 0x000000120c1a022b */ /* 0x000fe4000000001a */
[----:B------:R-:W-:Y:S02]  /*02b0*/  DFMA R4, R4, R8, -R6 ;  /* 0x000000080404722b */ /* 0x000fe40000000806 */
[----:B------:R-:W-:Y:S02]  /*02c0*/  @P0 DFMA R14, R12, R16, -R14 ;  /* 0x000000100c0e022b */ /* 0x000fe4000000080e */
[----:B0-----:R-:W-:Y:S02]  /*02d0*/  DFMA R6, -R24, R2, 1 ;  /* 0x3ff000001806742b */ /* 0x001fe40000000102 */
[----:B------:R-:W-:-:S04]  /*02e0*/  @P0 DADD R26, R10, R26 ;  /* 0x000000000a1a0229 */ /* 0x000fc8000000001a */
[----:B------:R-:W-:Y:S02]  /*02f0*/  @P0 DADD R14, R4, R14 ;  /* 0x00000000040e0229 */ /* 0x000fe4000000000e */
[----:B------:R-:W-:Y:S02]  /*0300*/  DFMA R6, R6, R6, R6 ;  /* 0x000000060606722b */ /* 0x000fe40000000006 */
[----:B------:R-:W-:-:S04]  /*0310*/  @P0 DMUL R10, R26, 0.5 ;  /* 0x3fe000001a0a0828 */ /* 0x000fc80000000000 */
[----:B------:R-:W-:Y:S02]  /*0320*/  @P0 DMUL R4, R14, 0.5 ;  /* 0x3fe000000e040828 */ /* 0x000fe40000000000 */
[----:B------:R-:W-:Y:S02]  /*0330*/  DFMA R6, R2, R6, R2 ;  /* 0x000000060206722b */ /* 0x000fe40000000002 */
[----:B---3--:R-:W-:-:S06]  /*0340*/  DMUL R22, R22, R10 ;  /* 0x0000000a16167228 */ /* 0x008fcc0000000000 */
[----:B------:R-:W-:Y:S02]  /*0350*/  DFMA R2, -R24, R6, 1 ;  /* 0x3ff000001802742b */ /* 0x000fe40000000106 */
[----:B------:R-:W-:-:S06]  /*0360*/  DFMA R20, R20, R4, -R22 ;  /* 0x000000041414722b */ /* 0x000fcc0000000816 */
[----:B------:R-:W-:Y:S02]  /*0370*/  DFMA R2, R6, R2, R6 ;  /* 0x000000020602722b */ /* 0x000fe40000000006 */
[----:B------:R-:W-:-:S08]  /*0380*/  DMUL R20, R20, 4 ;  /* 0x4010000014147828 */ /* 0x000fd00000000000 */
[----:B------:R-:W-:-:S08]  /*0390*/  DMUL R4, R20, R2 ;  /* 0x0000000214047228 */ /* 0x000fd00000000000 */
[----:B------:R-:W-:-:S08]  /*03a0*/  DFMA R6, -R24, R4, R20 ;  /* 0x000000041806722b */ /* 0x000fd00000000114 */
[----:B------:R-:W-:Y:S01]  /*03b0*/  DFMA R2, R2, R6, R4 ;  /* 0x000000060202722b */ /* 0x000fe20000000004 */
[----:B------:R-:W-:-:S09]  /*03c0*/  FSETP.GEU.AND P1, PT, |R21|, 6.5827683646048100446e-37, PT ;  /* 0x036000001500780b */ /* 0x000fd20003f2e200 */
[----:B------:R-:W-:-:S05]  /*03d0*/  FFMA R4, RZ, R25, R3 ;  /* 0x00000019ff047223 */ /* 0x000fca0000000003 */
[----:B------:R-:W-:-:S13]  /*03e0*/  FSETP.GT.AND P0, PT, |R4|, 1.469367938527859385e-39, PT ;  /* 0x001000000400780b */ /* 0x000fda0003f04200 */
[----:B------:R-:W-:Y:S05]  /*03f0*/  @P0 BRA P1, `(.L_x_1) ;  /* 0x0000000000080947 */ /* 0x000fea0000800000 */
[----:B------:R-:W-:-:S07]  /*0400*/  MOV R10, 0x420 ;  /* 0x00000420000a7802 */ /* 0x000fce0000000f00 */
[----:B------:R-:W-:Y:S05]  /*0410*/  CALL.REL.NOINC `($__internal_0_$__cuda_sm20_div_rn_f64_full) ;  /* 0x0000000000147944 */ /* 0x000fea0003c00000 */
.L_x_1:
[----:B------:R-:W-:Y:S05]  /*0420*/  BSYNC.RECONVERGENT B0 ;  /* 0x0000000000007941 */ /* 0x000fea0003800200 */
.L_x_0:
[----:B------:R-:W0:Y:S02]  /*0430*/  LDC.64 R4, c[0x0][0x388] ;  /* 0x0000e200ff047b82 */ /* 0x000e240000000a00 */
[----:B0-----:R-:W-:-:S05]  /*0440*/  IMAD.WIDE R4, R0, 0x8, R4 ;  /* 0x0000000800047825 */ /* 0x001fca00078e0204 */
[----:B------:R-:W-:Y:S01]  /*0450*/  STG.E.64 desc[UR6][R4.64], R2 ;  /* 0x0000000204007986 */ /* 0x000fe2000c101b06 */
[----:B------:R-:W-:Y:S05]  /*0460*/  EXIT ;  /* 0x000000000000794d */ /* 0x000fea0003800000 */
        .weak           $__internal_0_$__cuda_sm20_div_rn_f64_full
        .type           $__internal_0_$__cuda_sm20_div_rn_f64_full,@function
        .size           $__internal_0_$__cuda_sm20_div_rn_f64_full,(.L_x_47 - $__internal_0_$__cuda_sm20_div_rn_f64_full)
$__internal_0_$__cuda_sm20_div_rn_f64_full:
[C---:B------:R-:W-:Y:S01]  /*0470*/  FSETP.GEU.AND P0, PT, |R25|.reuse, 1.469367938527859385e-39, PT ;  /* 0x001000001900780b */ /* 0x040fe20003f0e200 */
[--C-:B------:R-:W-:Y:S01]  /*0480*/  IMAD.MOV.U32 R6, RZ, RZ, R24.reuse ;  /* 0x000000ffff067224 */ /* 0x100fe200078e0018 */
[C---:B------:R-:W-:Y:S01]  /*0490*/  LOP3.LUT R2, R25.reuse, 0x800fffff, RZ, 0xc0, !PT ;  /* 0x800fffff19027812 */ /* 0x040fe200078ec0ff */
[----:B------:R-:W-:Y:S01]  /*04a0*/  IMAD.MOV.U32 R7, RZ, RZ, R25 ;  /* 0x000000ffff077224 */ /* 0x000fe200078e0019 */
[----:B------:R-:W-:Y:S01]  /*04b0*/  BSSY.RECONVERGENT B1, `(.L_x_2) ;  /* 0x0000057000017945 */ /* 0x000fe20003800200 */
[----:B------:R-:W-:Y:S01]  /*04c0*/  IMAD.MOV.U32 R5, RZ, RZ, R21 ;  /* 0x000000ffff057224 */ /* 0x000fe200078e0015 */
[----:B------:R-:W-:Y:S01]  /*04d0*/  LOP3.LUT R3, R2, 0x3ff00000, RZ, 0xfc, !PT ;  /* 0x3ff0000002037812 */ /* 0x000fe200078efcff */
[----:B------:R-:W-:Y:S01]  /*04e0*/  IMAD.MOV.U32 R2, RZ, RZ, R24 ;  /* 0x000000ffff027224 */ /* 0x000fe200078e0018 */
[----:B------:R-:W-:Y:S01]  /*04f0*/  LOP3.LUT R24, R25, 0x7ff00000, RZ, 0xc0, !PT ;  /* 0x7ff0000019187812 */ /* 0x000fe200078ec0ff */
[----:B------:R-:W-:Y:S01]  /*0500*/  IMAD.MOV.U32 R14, RZ, RZ, 0x1 ;  /* 0x00000001ff0e7424 */ /* 0x000fe200078e00ff */
[C---:B------:R-:W-:Y:S01]  /*0510*/  FSETP.GEU.AND P2, PT, |R5|.reuse, 1.469367938527859385e-39, PT ;  /* 0x001000000500780b */ /* 0x040fe20003f4e200 */
[----:B------:R-:W-:Y:S01]  /*0520*/  IMAD.MOV.U32 R4, RZ, RZ, R20 ;  /* 0x000000ffff047224 */ /* 0x000fe200078e0014 */
[----:B------:R-:W-:Y:S01]  /*0530*/  LOP3.LUT R11, R5, 0x7ff00000, RZ, 0xc0, !PT ;  /* 0x7ff00000050b7812 */ /* 0x000fe200078ec0ff */
[----:B------:R-:W-:-:S03]  /*0540*/  @!P0 DMUL R2, R6, 8.98846567431157953865e+307 ;  /* 0x7fe0000006028828 */ /* 0x000fc60000000000 */
[----:B------:R-:W-:Y:S01]  /*0550*/  ISETP.GE.U32.AND P1, PT, R11, R24, PT ;  /* 0x000000180b00720c */ /* 0x000fe20003f26070 */
[----:B------:R-:W-:Y:S02]  /*0560*/  IMAD.MOV.U32 R21, RZ, RZ, R11 ;  /* 0x000000ffff157224 */ /* 0x000fe400078e000b */
[----:B------:R-:W0:Y:S04]  /*0570*/  MUFU.RCP64H R15, R3 ;  /* 0x00000003000f7308 */ /* 0x000e280000001800 */
[----:B------:R-:W-:Y:S01]  /*0580*/  @!P2 LOP3.LUT R12, R7, 0x7ff00000, RZ, 0xc0, !PT ;  /* 0x7ff00000070ca812 */ /* 0x000fe200078ec0ff */
[----:B------:R-:W-:Y:S01]  /*0590*/  @!P2 IMAD.MOV.U32 R16, RZ, RZ, RZ ;  /* 0x000000ffff10a224 */ /* 0x000fe200078e00ff */
[----:B------:R-:W-:Y:S02]  /*05a0*/  @!P0 LOP3.LUT R24, R3, 0x7ff00000, RZ, 0xc0, !PT ;  /* 0x7ff0000003188812 */ /* 0x000fe400078ec0ff */
[----:B------:R-:W-:Y:S01]  /*05b0*/  @!P2 ISETP.GE.U32.AND P3, PT, R11, R12, PT ;  /* 0x0000000c0b00a20c */ /* 0x000fe20003f66070 */
[----:B------:R-:W-:-:S02]  /*05c0*/  IMAD.MOV.U32 R12, RZ, RZ, 0x1ca00000 ;  /* 0x1ca00000ff0c7424 */ /* 0x000fc400078e00ff */
[----:B------:R-:W-:-:S03]  /*05d0*/  VIADD R20, R24, 0xffffffff ;  /* 0xffffffff18147836 */ /* 0x000fc60000000000 */
[----:B------:R-:W-:Y:S01]  /*05e0*/  @!P2 SEL R13, R12, 0x63400000, !P3 ;  /* 0x634000000c0da807 */ /* 0x000fe20005800000 */
[----:B0-----:R-:W-:-:S03]  /*05f0*/  DFMA R8, R14, -R2, 1 ;  /* 0x3ff000000e08742b */ /* 0x001fc60000000802 */
[----:B------:R-:W-:-:S04]  /*0600*/  @!P2 LOP3.LUT R13, R13, 0x80000000, R5, 0xf8, !PT ;  /* 0x800000000d0da812 */ /* 0x000fc800078ef805 */
[----:B------:R-:W-:Y:S01]  /*0610*/  @!P2 LOP3.LUT R17, R13, 0x100000, RZ, 0xfc, !PT ;  /* 0x001000000d11a812 */ /* 0x000fe200078efcff */
[----:B------:R-:W-:-:S08]  /*0620*/  DFMA R8, R8, R8, R8 ;  /* 0x000000080808722b */ /* 0x000fd00000000008 */
[----:B------:R-:W-:Y:S01]  /*0630*/  DFMA R14, R14, R8, R14 ;  /* 0x000000080e0e722b */ /* 0x000fe2000000000e */
[----:B------:R-:W-:Y:S01]  /*0640*/  SEL R9, R12, 0x63400000, !P1 ;  /* 0x634000000c097807 */ /* 0x000fe20004800000 */
[----:B------:R-:W-:-:S03]  /*0650*/  IMAD.MOV.U32 R8, RZ, RZ, R4 ;  /* 0x000000ffff087224 */ /* 0x000fc600078e0004 */
[----:B------:R-:W-:-:S03]  /*0660*/  LOP3.LUT R9, R9, 0x800fffff, R5, 0xf8, !PT ;  /* 0x800fffff09097812 */ /* 0x000fc600078ef805 */
[----:B------:R-:W-:-:S03]  /*0670*/  DFMA R18, R14, -R2, 1 ;  /* 0x3ff000000e12742b */ /* 0x000fc60000000802 */
[----:B------:R-:W-:-:S05]  /*0680*/  @!P2 DFMA R8, R8, 2, -R16 ;  /* 0x400000000808a82b */ /* 0x000fca0000000810 */
[----:B------:R-:W-:-:S05]  /*0690*/  DFMA R14, R14, R18, R14 ;  /* 0x000000120e0e722b */ /* 0x000fca000000000e */
[----:B------:R-:W-:-:S03]  /*06a0*/  @!P2 LOP3.LUT R21, R9, 0x7ff00000, RZ, 0xc0, !PT ;  /* 0x7ff000000915a812 */ /* 0x000fc600078ec0ff */
[----:B------:R-:W-:Y:S02]  /*06b0*/  DMUL R16, R14, R8 ;  /* 0x000000080e107228 */ /* 0x000fe40000000000 */
[----:B------:R-:W-:-:S05]  /*06c0*/  VIADD R13, R21, 0xffffffff ;  /* 0xffffffff150d7836 */ /* 0x000fca0000000000 */
[----:B------:R-:W-:Y:S01]  /*06d0*/  ISETP.GT.U32.AND P0, PT, R13, 0x7feffffe, PT ;  /* 0x7feffffe0d00780c */ /* 0x000fe20003f04070 */
[----:B------:R-:W-:-:S03]  /*06e0*/  DFMA R18, R16, -R2, R8 ;  /* 0x800000021012722b */ /* 0x000fc60000000008 */
[----:B------:R-:W-:-:S05]  /*06f0*/  ISETP.GT.U32.OR P0, PT, R20, 0x7feffffe, P0 ;  /* 0x7feffffe1400780c */ /* 0x000fca0000704470 */
[----:B------:R-:W-:-:S08]  /*0700*/  DFMA R14, R14, R18, R16 ;  /* 0x000000120e0e722b */ /* 0x000fd00000000010 */
[----:B------:R-:W-:Y:S05]  /*0710*/  @P0 BRA `(.L_x_3) ;  /* 0x00000000006c0947 */ /* 0x000fea0003800000 */
[----:B------:R-:W-:-:S04]  /*0720*/  LOP3.LUT R16, R7, 0x7ff00000, RZ, 0xc0, !PT ;  /* 0x7ff0000007107812 */ /* 0x000fc800078ec0ff */
[CC--:B------:R-:W-:Y:S02]  /*0730*/  VIADDMNMX R4, R11.reuse, -R16.reuse, 0xb9600000, !PT ;  /* 0xb96000000b047446 */ /* 0x0c0fe40007800910 */
[----:B------:R-:W-:Y:S02]  /*0740*/  ISETP.GE.U32.AND P0, PT, R11, R16, PT ;  /* 0x000000100b00720c */ /* 0x000fe40003f06070 */
[----:B------:R-:W-:Y:S02]  /*0750*/  VIMNMX R4, PT, PT, R4, 0x46a00000, PT ;  /* 0x46a0000004047848 */ /* 0x000fe40003fe0100 */
[----:B------:R-:W-:-:S05]  /*0760*/  SEL R11, R12, 0x63400000, !P0 ;  /* 0x634000000c0b7807 */ /* 0x000fca0004000000 */
[----:B------:R-:W-:Y:S02]  /*0770*/  IMAD.IADD R11, R4, 0x1, -R11 ;  /* 0x00000001040b7824 */ /* 0x000fe400078e0a0b */
[----:B------:R-:W-:Y:S02]  /*0780*/  IMAD.MOV.U32 R4, RZ, RZ, RZ ;  /* 0x000000ffff047224 */ /* 0x000fe400078e00ff */
[----:B------:R-:W-:-:S06]  /*0790*/  VIADD R5, R11, 0x7fe00000 ;  /* 0x7fe000000b057836 */ /* 0x000fcc0000000000 */
[----:B------:R-:W-:-:S10]  /*07a0*/  DMUL R12, R14, R4 ;  /* 0x000000040e0c7228 */ /* 0x000fd40000000000 */
[----:B------:R-:W-:-:S13]  /*07b0*/  FSETP.GTU.AND P0, PT, |R13|, 1.469367938527859385e-39, PT ;  /* 0x001000000d00780b */ /* 0x000fda0003f0c200 */
[----:B------:R-:W-:Y:S05]  /*07c0*/  @P0 BRA `(.L_x_4) ;  /* 0x0000000000940947 */ /* 0x000fea0003800000 */
[----:B------:R-:W-:Y:S01]  /*07d0*/  DFMA R2, R14, -R2, R8 ;  /* 0x800000020e02722b */ /* 0x000fe20000000008 */
[----:B------:R-:W-:-:S09]  /*07e0*/  IMAD.MOV.U32 R4, RZ, RZ, RZ ;  /* 0x000000ffff047224 */ /* 0x000fd200078e00ff */
[C---:B------:R-:W-:Y:S02]  /*07f0*/  FSETP.NEU.AND P0, PT, R3.reuse, RZ, PT ;  /* 0x000000ff0300720b */ /* 0x040fe40003f0d000 */
[----:B------:R-:W-:-:S04]  /*0800*/  LOP3.LUT R7, R3, 0x80000000, R7, 0x48, !PT ;  /* 0x8000000003077812 */ /* 0x000fc800078e4807 */
[----:B------:R-:W-:-:S07]  /*0810*/  LOP3.LUT R5, R7, R5, RZ, 0xfc, !PT ;  /* 0x0000000507057212 */ /* 0x000fce00078efcff */
[----:B------:R-:W-:Y:S05]  /*0820*/  @!P0 BRA `(.L_x_4) ;  /* 0x00000000007c8947 */ /* 0x000fea0003800000 */
[----:B------:R-:W-:Y:S01]  /*0830*/  IMAD.MOV R3, RZ, RZ, -R11 ;  /* 0x000000ffff037224 */ /* 0x000fe200078e0a0b */
[----:B------:R-:W-:Y:S01]  /*0840*/  DMUL.RP R4, R14, R4 ;  /* 0x000000040e047228 */ /* 0x000fe20000008000 */
[----:B------:R-:W-:-:S06]  /*0850*/  IMAD.MOV.U32 R2, RZ, RZ, RZ ;  /* 0x000000ffff027224 */ /* 0x000fcc00078e00ff */
[----:B------:R-:W-:-:S03]  /*0860*/  DFMA R2, R12, -R2, R14 ;  /* 0x800000020c02722b */ /* 0x000fc6000000000e */
[----:B------:R-:W-:-:S03]  /*0870*/  LOP3.LUT R7, R5, R7, RZ, 0x3c, !PT ;  /* 0x0000000705077212 */ /* 0x000fc600078e3cff */
[----:B------:R-:W-:-:S04]  /*0880*/  IADD3 R2, PT, PT, -R11, -0x43300000, RZ ;  /* 0xbcd000000b027810 */ /* 0x000fc80007ffe1ff */
[----:B------:R-:W-:-:S04]  /*0890*/  FSETP.NEU.AND P0, PT, |R3|, R2, PT ;  /* 0x000000020300720b */ /* 0x000fc80003f0d200 */
[----:B------:R-:W-:Y:S02]  /*08a0*/  FSEL R12, R4, R12, !P0 ;  /* 0x0000000c040c7208 */ /* 0x000fe40004000000 */
[----:B------:R-:W-:Y:S01]  /*08b0*/  FSEL R13, R7, R13, !P0 ;  /* 0x0000000d070d7208 */ /* 0x000fe20004000000 */
[----:B------:R-:W-:Y:S06]  /*08c0*/  BRA `(.L_x_4) ;  /* 0x0000000000547947 */ /* 0x000fec0003800000 */
.L_x_3:
[----:B------:R-:W-:-:S14]  /*08d0*/  DSETP.NAN.AND P0, PT, R4, R4, PT ;  /* 0x000000040400722a */ /* 0x000fdc0003f08000 */
[----:B------:R-:W-:Y:S05]  /*08e0*/  @P0 BRA `(.L_x_5) ;  /* 0x0000000000440947 */ /* 0x000fea0003800000 */
[----:B------:R-:W-:-:S14]  /*08f0*/  DSETP.NAN.AND P0, PT, R6, R6, PT ;  /* 0x000000060600722a */ /* 0x000fdc0003f08000 */
[----:B------:R-:W-:Y:S05]  /*0900*/  @P0 BRA `(.L_x_6) ;  /* 0x0000000000300947 */ /* 0x000fea0003800000 */
[----:B------:R-:W-:Y:S01]  /*0910*/  ISETP.NE.AND P0, PT, R21, R24, PT ;  /* 0x000000181500720c */ /* 0x000fe20003f05270 */
[----:B------:R-:W-:Y:S02]  /*0920*/  IMAD.MOV.U32 R12, RZ, RZ, 0x0 ;  /* 0x00000000ff0c7424 */ /* 0x000fe400078e00ff */
[----:B------:R-:W-:-:S10]  /*0930*/  IMAD.MOV.U32 R13, RZ, RZ, -0x80000 ;  /* 0xfff80000ff0d7424 */ /* 0x000fd400078e00ff */
[----:B------:R-:W-:Y:S05]  /*0940*/  @!P0 BRA `(.L_x_4) ;  /* 0x0000000000348947 */ /* 0x000fea0003800000 */
[----:B------:R-:W-:Y:S02]  /*0950*/  ISETP.NE.AND P0, PT, R21, 0x7ff00000, PT ;  /* 0x7ff000001500780c */ /* 0x000fe40003f05270 */
[----:B------:R-:W-:Y:S02]  /*0960*/  LOP3.LUT R13, R5, 0x80000000, R7, 0x48, !PT ;  /* 0x80000000050d7812 */ /* 0x000fe400078e4807 */
[----:B------:R-:W-:-:S13]  /*0970*/  ISETP.EQ.OR P0, PT, R24, RZ, !P0 ;  /* 0x000000ff1800720c */ /* 0x000fda0004702670 */
[----:B------:R-:W-:Y:S01]  /*0980*/  @P0 LOP3.LUT R2, R13, 0x7ff00000, RZ, 0xfc, !PT ;  /* 0x7ff000000d020812 */ /* 0x000fe200078efcff */
[----:B------:R-:W-:Y:S02]  /*0990*/  @!P0 IMAD.MOV.U32 R12, RZ, RZ, RZ ;  /* 0x000000ffff0c8224 */ /* 0x000fe400078e00ff */
[----:B------:R-:W-:Y:S02]  /*09a0*/  @P0 IMAD.MOV.U32 R12, RZ, RZ, RZ ;  /* 0x000000ffff0c0224 */ /* 0x000fe400078e00ff */
[----:B------:R-:W-:Y:S01]  /*09b0*/  @P0 IMAD.MOV.U32 R13, RZ, RZ, R2 ;  /* 0x000000ffff0d0224 */ /* 0x000fe200078e0002 */
[----:B------:R-:W-:Y:S06]  /*09c0*/  BRA `(.L_x_4) ;  /* 0x0000000000147947 */ /* 0x000fec0003800000 */
.L_x_6:
[----:B------:R-:W-:Y:S01]  /*09d0*/  LOP3.LUT R13, R7, 0x80000, RZ, 0xfc, !PT ;  /* 0x00080000070d7812 */ /* 0x000fe200078efcff */
[----:B------:R-:W-:Y:S01]  /*09e0*/  IMAD.MOV.U32 R12, RZ, RZ, R6 ;  /* 0x000000ffff0c7224 */ /* 0x000fe200078e0006 */
[----:B------:R-:W-:Y:S06]  /*09f0*/  BRA `(.L_x_4) ;  /* 0x0000000000087947 */ /* 0x000fec0003800000 */
.L_x_5:
[----:B------:R-:W-:Y:S01]  /*0a00*/  LOP3.LUT R13, R5, 0x80000, RZ, 0xfc, !PT ;  /* 0x00080000050d7812 */ /* 0x000fe200078efcff */
[----:B------:R-:W-:-:S07]  /*0a10*/  IMAD.MOV.U32 R12, RZ, RZ, R4 ;  /* 0x000000ffff0c7224 */ /* 0x000fce00078e0004 */
.L_x_4:
[----:B------:R-:W-:Y:S05]  /*0a20*/  BSYNC.RECONVERGENT B1 ;  /* 0x0000000000017941 */ /* 0x000fea0003800200 */
.L_x_2:
[----:B------:R-:W-:Y:S02]  /*0a30*/  IMAD.MOV.U32 R11, RZ, RZ, 0x0 ;  /* 0x00000000ff0b7424 */ /* 0x000fe400078e00ff */
[----:B------:R-:W-:Y:S02]  /*0a40*/  IMAD.MOV.U32 R2, RZ, RZ, R12 ;  /* 0x000000ffff027224 */ /* 0x000fe400078e000c */
[----:B------:R-:W-:Y:S01]  /*0a50*/  IMAD.MOV.U32 R3, RZ, RZ, R13 ;  /* 0x000000ffff037224 */ /* 0x000fe200078e000d */
[----:B------:R-:W-:Y:S06]  /*0a60*/  RET.REL.NODEC R10 `(_Z14computeMulExpkIdEvPK7double2PT_iiS2_S2_S2_) ;  /* 0xfffffff40a647950 */ /* 0x000fec0003c3ffff */
.L_x_7:
[----:B------:R-:W-:-:S00]  /*0a70*/  BRA `(.L_x_7) ;  /* 0xfffffffc00fc7947 */ /* 0x000fc0000383ffff */
[----:B------:R-:W-:-:S00]  /*0a80*/  NOP ;  /* 0x0000000000007918 */ /* 0x000fc00000000000 */
[----:B------:R-:W-:-:S00]  /*0a90*/  NOP ;  /* 0x0000000000007918 */ /* 0x000fc00000000000 */
[----:B------:R-:W-:-:S00]  /*0aa0*/  NOP ;  /* 0x0000000000007918 */ /* 0x000fc00000000000 */
[----:B------:R-:W-:-:S00]  /*0ab0*/  NOP ;  /* 0x0000000000007918 */ /* 0x000fc00000000000 */
[----:B------:R-:W-:-:S00]  /*0ac0*/  NOP ;  /* 0x0000000000007918 */ /* 0x000fc00000000000 */
[----:B------:R-:W-:-:S00]  /*0ad0*/  NOP ;  /* 0x0000000000007918 */ /* 0x000fc00000000000 */
[----:B------:R-:W-:-:S00]  /*0ae0*/  NOP ;  /* 0x0000000000007918 */ /* 0x000fc00000000000 */
[----:B------:R-:W-:-:S00]  /*0af0*/  NOP ;  /* 0x0000000000007918 */ /* 0x000fc00000000000 */
.L_x_47:


//--------------------- .text._Z12reorderInputIdEvPKT_PS0_ii --------------------------
	.section	.text._Z12reorderInputIdEvPKT_PS0_ii,"ax",@progbits
	.align	128
        .global         _Z12reorderInputIdEvPKT_PS0_ii
        .type           _Z12reorderInputIdEvPKT_PS0_ii,@function
        .size           _Z12reorderInputIdEvPKT_PS0_ii,(.L_x_51 - _Z12reorderInputIdEvPKT_PS0_ii)
        .other          _Z12reorderInputIdEvPKT_PS0_ii,@"STO_CUDA_ENTRY STV_DEFAULT"
_Z12reorderInputIdEvPKT_PS0_ii:
.text._Z12reorderInputIdEvPKT_PS0_ii:
        /* <DEDUP_REMOVED lines=13> */
[----:B------:R-:W-:Y:S01]  /*00d0*/  ULEA.HI UR4, UR7, UR7, URZ, 0x1 ;  /* 0x0000000707047291 */ /* 0x000fe2000f8f08ff */
[----:B------:R-:W-:Y:S01]  /*00e0*/  BSSY.RECONVERGENT B0, `(.L_x_8) ;  /* 0x000001b000007945 */ /* 0x000fe20003800200 */
[----:B------:R-:W-:Y:S02]  /*00f0*/  USHF.R.U32.HI UR5, URZ, 0x1, UR6 ;  /* 0x00000001ff057899 */ /* 0x000fe40008011606 */
[----:B------:R-:W-:-:S04]  /*0100*/  USHF.R.S32.HI UR4, URZ, 0x1, UR4 ;  /* 0x00000001ff047899 */ /* 0x000fc80008011404 */
[----:B------:R-:W-:Y:S02]  /*0110*/  ISETP.GE.U32.AND P0, PT, R7, UR5, PT ;  /* 0x0000000507007c0c */ /* 0x000fe4000bf06070 */
[----:B------:R-:W-:Y:S02]  /*0120*/  ISETP.GE.AND P1, PT, R0, UR4, PT ;  /* 0x0000000400007c0c */ /* 0x000fe4000bf26270 */
[----:B------:R-:W-:Y:S02]  /*0130*/  SEL R2, RZ, 0x2, P0 ;  /* 0x00000002ff027807 */ /* 0x000fe40000000000 */
[----:B------:R-:W-:Y:S01]  /*0140*/  SEL R3, RZ, 0x1, P1 ;  /* 0x00000001ff037807 */ /* 0x000fe20000800000 */
[----:B------:R-:W0:Y:S04]  /*0150*/  LDCU.64 UR4, c[0x0][0x358] ;  /* 0x00006b00ff0477ac */ /* 0x000e280008000a00 */
[----:B------:R-:W-:-:S05]  /*0160*/  IMAD.IADD R2, R2, 0x1, R3 ;  /* 0x0000000102027824 */ /* 0x000fca00078e0203 */
[----:B------:R-:W-:-:S13]  /*0170*/  ISETP.GT.AND P0, PT, R2, 0x1, PT ;  /* 0x000000010200780c */ /* 0x000fda0003f04270 */
[----:B0-----:R-:W-:Y:S05]  /*0180*/  @P0 BRA `(.L_x_9) ;  /* 0x0000000000280947 */ /* 0x001fea0003800000 */
[----:B------:R-:W-:Y:S02]  /*0190*/  ISETP.NE.AND P0, PT, R2, RZ, PT ;  /* 0x000000ff0200720c */ /* 0x000fe40003f05270 */
[----:B------:R-:W-:-:S04]  /*01a0*/  IADD3 R3, PT, PT, -R7, UR6, RZ ;  /* 0x0000000607037c10 */ /* 0x000fc8000fffe1ff */
[----:B------:R-:W-:-:S07]  /*01b0*/  LEA R3, R3, 0xffffffff, 0x1 ;  /* 0xffffffff03037811 */ /* 0x000fce00078e08ff */
[C---:B------:R-:W-:Y:S01]  /*01c0*/  @!P0 IADD3 R2, PT, PT, -R0.reuse, UR7, RZ ;  /* 0x0000000700028c10 */ /* 0x040fe2000fffe1ff */
[----:B------:R-:W-:-:S04]  /*01d0*/  @P0 IMAD.SHL.U32 R4, R0, 0x2, RZ ;  /* 0x0000000200040824 */ /* 0x000fc800078e00ff */
[----:B------:R-:W-:Y:S02]  /*01e0*/  @!P0 IMAD.SHL.U32 R2, R2, 0x2, RZ ;  /* 0x0000000202028824 */ /* 0x000fe400078e00ff */
[C---:B------:R-:W-:Y:S02]  /*01f0*/  @P0 IMAD R5, R3.reuse, UR7, R4 ;  /* 0x0000000703050c24 */ /* 0x040fe4000f8e0204 */
[----:B------:R-:W-:-:S04]  /*0200*/  @!P0 IMAD R2, R3, UR7, R2 ;  /* 0x0000000703028c24 */ /* 0x000fc8000f8e0202 */
[----:B------:R-:W-:Y:S01]  /*0210*/  @!P0 VIADD R5, R2, 0xffffffff ;  /* 0xffffffff02058836 */ /* 0x000fe20000000000 */
[----:B------:R-:W-:Y:S06]  /*0220*/  BRA `(.L_x_10) ;  /* 0x0000000000187947 */ /* 0x000fec0003800000 */
.L_x_9:
[----:B------:R-:W-:-:S13]  /*0230*/  ISETP.NE.AND P0, PT, R2, 0x2, PT ;  /* 0x000000020200780c */ /* 0x000fda0003f05270 */
[C---:B------:R-:W-:Y:S02]  /*0240*/  @!P0 IMAD R3, R7.reuse, UR7, RZ ;  /* 0x0000000707038c24 */ /* 0x040fe4000f8e02ff */
[----:B------:R-:W-:-:S03]  /*0250*/  @P0 IMAD R5, R7, UR7, R0 ;  /* 0x0000000707050c24 */ /* 0x000fc6000f8e0200 */
[----:B------:R-:W-:Y:S01]  /*0260*/  @!P0 IADD3 R2, PT, PT, R3, UR7, -R0 ;  /* 0x0000000703028c10 */ /* 0x000fe2000fffe800 */
[----:B------:R-:W-:-:S03]  /*0270*/  @P0 IMAD.SHL.U32 R5, R5, 0x2, RZ ;  /* 0x0000000205050824 */ /* 0x000fc600078e00ff */
[----:B------:R-:W-:-:S07]  /*0280*/  @!P0 LEA R5, R2, 0xffffffff, 0x1 ;  /* 0xffffffff02058811 */ /* 0x000fce00078e08ff */
.L_x_10:
[----:B------:R-:W-:Y:S05]  /*0290*/  BSYNC.RECONVERGENT B0 ;  /* 0x0000000000007941 */ /* 0x000fea0003800200 */
.L_x_8:
[----:B------:R-:W0:Y:S02]  /*02a0*/  LDC.64 R2, c[0x0][0x380] ;  /* 0x0000e000ff027b82 */ /* 0x000e240000000a00 */
[----:B0-----:R-:W-:-:S06]  /*02b0*/  IMAD.WIDE R2, R5, 0x8, R2 ;  /* 0x0000000805027825 */ /* 0x001fcc00078e0202 */
[----:B------:R-:W0:Y:S01]  /*02c0*/  LDC.64 R4, c[0x0][0x388] ;  /* 0x0000e200ff047b82 */ /* 0x000e220000000a00 */
[----:B------:R-:W2:Y:S01]  /*02d0*/  LDG.E.64 R2, desc[UR4][R2.64] ;  /* 0x0000000402027981 */ /* 0x000ea2000c1e1b00 */
[----:B------:R-:W-:-:S04]  /*02e0*/  IMAD R7, R7, UR7, R0 ;  /* 0x0000000707077c24 */ /* 0x000fc8000f8e0200 */
[----:B0-----:R-:W-:-:S05]  /*02f0*/  IMAD.WIDE R4, R7, 0x8, R4 ;  /* 0x0000000807047825 */ /* 0x001fca00078e0204 */
[----:B--2---:R-:W-:Y:S01]  /*0300*/  STG.E.64 desc[UR4][R4.64], R2 ;  /* 0x0000000204007986 */ /* 0x004fe2000c101b04 */
[----:B------:R-:W-:Y:S05]  /*0310*/  EXIT ;  /* 0x000000000000794d */ /* 0x000fea0003800000 */
.L_x_11:
        /* <DEDUP_REMOVED lines=14> */
.L_x_51:


//--------------------- .text._Z15expand_twosidesP7double2S0_ii --------------------------
	.section	.text._Z15expand_twosidesP7double2S0_ii,"ax",@progbits
	.align	128
        .global         _Z15expand_twosidesP7double2S0_ii
        .type           _Z15expand_twosidesP7double2S0_ii,@function
        .size           _Z15expand_twosidesP7double2S0_ii,(.L_x_52 - _Z15expand_twosidesP7double2S0_ii)
        .other          _Z15expand_twosidesP7double2S0_ii,@"STO_CUDA_ENTRY STV_DEFAULT"
_Z15expand_twosidesP7double2S0_ii:
.text._Z15expand_twosidesP7double2S0_ii:
[----:B------:R-:W-:Y:S01]  /*0000*/  LDC R1, c[0x0][0x37c] ;  /* 0x0000df00ff017b82 */ /* 0x000fe20000000800 */
[----:B------:R-:W0:Y:S07]  /*0010*/  S2R R0, SR_CTAID.X ;  /* 0x0000000000007919 */ /* 0x000e2e0000002500 */
[----:B------:R-:W1:Y:S01]  /*0020*/  LDC.64 R2, c[0x0][0x390] ;  /* 0x0000e400ff027b82 */ /* 0x000e620000000a00 */
[----:B------:R-:W0:Y:S01]  /*0030*/  LDCU UR4, c[0x0][0x360] ;  /* 0x00006c00ff0477ac */ /* 0x000e220008000800 */
[----:B------:R-:W0:Y:S01]  /*0040*/  S2R R5, SR_TID.X ;  /* 0x0000000000057919 */ /* 0x000e220000002100 */
[----:B------:R-:W2:Y:S01]  /*0050*/  LDCU UR5, c[0x0][0x364] ;  /* 0x00006c80ff0577ac */ /* 0x000ea20008000800 */
[----:B------:R-:W2:Y:S01]  /*0060*/  S2R R9, SR_CTAID.Y ;  /* 0x0000000000097919 */ /* 0x000ea20000002600 */
[----:B------:R-:W2:Y:S01]  /*0070*/  S2R R4, SR_TID.Y ;  /* 0x0000000000047919 */ /* 0x000ea20000002200 */
[----:B0-----:R-:W-:-:S05]  /*0080*/  IMAD R0, R0, UR4, R5 ;  /* 0x0000000400007c24 */ /* 0x001fca000f8e0205 */
[----:B-1----:R-:W-:Y:S01]  /*0090*/  ISETP.GE.AND P0, PT, R0, R3, PT ;  /* 0x000000030000720c */ /* 0x002fe20003f06270 */
[----:B--2---:R-:W-:-:S05]  /*00a0*/  IMAD R9, R9, UR5, R4 ;  /* 0x0000000509097c24 */ /* 0x004fca000f8e0204 */
[----:B------:R-:W-:-:S13]  /*00b0*/  ISETP.GE.OR P0, PT, R9, R2, P0 ;  /* 0x000000020900720c */ /* 0x000fda0000706670 */
[----:B------:R-:W-:Y:S05]  /*00c0*/  @P0 EXIT ;  /* 0x000000000000094d */ /* 0x000fea0003800000 */
[----:B------:R-:W-:Y:S01]  /*00d0*/  ISETP.NE.AND P0, PT, R9, RZ, PT ;  /* 0x000000ff0900720c */ /* 0x000fe20003f05270 */
[----:B------:R-:W0:-:S12]  /*00e0*/  LDCU.64 UR4, c[0x0][0x358] ;  /* 0x00006b00ff0477ac */ /* 0x000e180008000a00 */
[----:B------:R-:W-:Y:S05]  /*00f0*/  @P0 BRA `(.L_x_12) ;  /* 0x0000000000500947 */ /* 0x000fea0003800000 */
[----:B------:R-:W-:-:S04]  /*0100*/  LEA.HI R2, R3, R3, RZ, 0x1 ;  /* 0x0000000303027211 */ /* 0x000fc800078f08ff */
[----:B------:R-:W-:-:S04]  /*0110*/  SHF.R.S32.HI R5, RZ, 0x1, R2 ;  /* 0x00000001ff057819 */ /* 0x000fc80000011402 */
[----:B------:R-:W-:-:S13]  /*0120*/  ISETP.GT.AND P0, PT, R0, R5, PT ;  /* 0x000000050000720c */ /* 0x000fda0003f04270 */
[----:B------:R-:W-:Y:S05]  /*0130*/  @P0 BRA `(.L_x_13) ;  /* 0x00000000001c0947 */ /* 0x000fea0003800000 */
[----:B------:R-:W1:Y:S08]  /*0140*/  LDC.64 R4, c[0x0][0x380] ;  /* 0x0000e000ff047b82 */ /* 0x000e700000000a00 */
[----:B------:R-:W2:Y:S01]  /*0150*/  LDC.64 R2, c[0x0][0x388] ;  /* 0x0000e200ff027b82 */ /* 0x000ea20000000a00 */
[----:B-1----:R-:W-:-:S06]  /*0160*/  IMAD.WIDE R4, R0, 0x10, R4 ;  /* 0x0000001000047825 */ /* 0x002fcc00078e0204 */
[----:B0-----:R-:W3:Y:S01]  /*0170*/  LDG.E.128 R4, desc[UR4][R4.64] ;  /* 0x0000000404047981 */ /* 0x001ee2000c1e1d00 */
[----:B--2---:R-:W-:-:S05]  /*0180*/  IMAD.WIDE R2, R0, 0x10, R2 ;  /* 0x0000001000027825 */ /* 0x004fca00078e0202 */
[----:B---3--:R-:W-:Y:S01]  /*0190*/  STG.E.128 desc[UR4][R2.64], R4 ;  /* 0x0000000402007986 */ /* 0x008fe2000c101d04 */
[----:B------:R-:W-:Y:S05]  /*01a0*/  EXIT ;  /* 0x000000000000794d */ /* 0x000fea0003800000 */
.L_x_13:
[----:B------:R-:W1:Y:S01]  /*01b0*/  LDC.64 R4, c[0x0][0x380] ;  /* 0x0000e000ff047b82 */ /* 0x000e620000000a00 */
[----:B------:R-:W-:-:S07]  /*01c0*/  IADD3 R3, PT, PT, -R0, R3, RZ ;  /* 0x0000000300037210 */ /* 0x000fce0007ffe1ff */
[----:B------:R-:W2:Y:S01]  /*01d0*/  LDC.64 R8, c[0x0][0x388] ;  /* 0x0000e200ff087b82 */ /* 0x000ea20000000a00 */
[----:B-1----:R-:W-:-:S05]  /*01e0*/  IMAD.WIDE R2, R3, 0x10, R4 ;  /* 0x0000001003027825 */ /* 0x002fca00078e0204 */
[----:B0-----:R-:W3:Y:S01]  /*01f0*/  LDG.E.128 R4, desc[UR4][R2.64] ;  /* 0x0000000402047981 */ /* 0x001ee2000c1e1d00 */
[----:B--2---:R-:W-:Y:S01]  /*0200*/  IMAD.WIDE R8, R0, 0x10, R8 ;  /* 0x0000001000087825 */ /* 0x004fe200078e0208 */
[----:B---3--:R-:W-:-:S07]  /*0210*/  DADD R6, -RZ, -R6 ;  /* 0x00000000ff067229 */ /* 0x008fce0000000906 */
[----:B------:R-:W-:Y:S01]  /*0220*/  STG.E.128 desc[UR4][R8.64], R4 ;  /* 0x0000000408007986 */ /* 0x000fe2000c101d04 */
[----:B------:R-:W-:Y:S05]  /*0230*/  EXIT ;  /* 0x000000000000794d */ /* 0x000fea0003800000 */
.L_x_12:
[----:B------:R-:W-:-:S04]  /*0240*/  LEA.HI R4, R3, R3, RZ, 0x1 ;  /* 0x0000000303047211 */ /* 0x000fc800078f08ff */
[----:B------:R-:W-:-:S04]  /*0250*/  SHF.R.S32.HI R7, RZ, 0x1, R4 ;  /* 0x00000001ff077819 */ /* 0x000fc80000011404 */
[----:B------:R-:W-:-:S13]  /*0260*/  ISETP.GT.AND P0, PT, R0, R7, PT ;  /* 0x000000070000720c */ /* 0x000fda0003f04270 */
[----:B------:R-:W-:Y:S05]  /*0270*/  @P0 BRA `(.L_x_14) ;  /* 0x0000000000280947 */ /* 0x000fea0003800000 */
[----:B------:R-:W1:Y:S01]  /*0280*/  LDC.64 R4, c[0x0][0x380] ;  /* 0x0000e000ff047b82 */ /* 0x000e620000000a00 */
[----:B------:R-:W-:-:S05]  /*0290*/  IMAD R7, R9, R7, R9 ;  /* 0x0000000709077224 */ /* 0x000fca00078e0209 */
[----:B------:R-:W-:Y:S02]  /*02a0*/  IADD3 R7, PT, PT, R0, R7, RZ ;  /* 0x0000000700077210 */ /* 0x000fe40007ffe0ff */
[----:B------:R-:W2:Y:S03]  /*02b0*/  LDC.64 R10, c[0x0][0x388] ;  /* 0x0000e200ff0a7b82 */ /* 0x000ea60000000a00 */
[----:B-1----:R-:W-:-:S06]  /*02c0*/  IMAD.WIDE R4, R7, 0x10, R4 ;  /* 0x0000001007047825 */ /* 0x002fcc00078e0204 */
[----:B0-----:R-:W3:Y:S01]  /*02d0*/  LDG.E.128 R4, desc[UR4][R4.64] ;  /* 0x0000000404047981 */ /* 0x001ee2000c1e1d00 */
[----:B------:R-:W-:-:S04]  /*02e0*/  IMAD R3, R9, R3, R0 ;  /* 0x0000000309037224 */ /* 0x000fc800078e0200 */
[----:B--2---:R-:W-:-:S05]  /*02f0*/  IMAD.WIDE R2, R3, 0x10, R10 ;  /* 0x0000001003027825 */ /* 0x004fca00078e020a */
[----:B---3--:R-:W-:Y:S01]  /*0300*/  STG.E.128 desc[UR4][R2.64], R4 ;  /* 0x0000000402007986 */ /* 0x008fe2000c101d04 */
[----:B------:R-:W-:Y:S05]  /*0310*/  EXIT ;  /* 0x000000000000794d */ /* 0x000fea0003800000 */
.L_x_14:
[----:B------:R-:W1:Y:S01]  /*0320*/  LDC.64 R4, c[0x0][0x380] ;  /* 0x0000e000ff047b82 */ /* 0x000e620000000a00 */
[----:B------:R-:W-:-:S05]  /*0330*/  IADD3 R2, PT, PT, -R9, R2, RZ ;  /* 0x0000000209027210 */ /* 0x000fca0007ffe1ff */
[----:B------:R-:W-:Y:S02]  /*0340*/  IMAD R2, R7, R2, R2 ;  /* 0x0000000207027224 */ /* 0x000fe400078e0202 */
[----:B------:R-:W2:Y:S03]  /*0350*/  LDC.64 R10, c[0x0][0x388] ;  /* 0x0000e200ff0a7b82 */ /* 0x000ea60000000a00 */
[----:B------:R-:W-:-:S05]  /*0360*/  IADD3 R7, PT, PT, R2, R3, -R0 ;  /* 0x0000000302077210 */ /* 0x000fca0007ffe800 */
[----:B-1----:R-:W-:-:S06]  /*0370*/  IMAD.WIDE R4, R7, 0x10, R4 ;  /* 0x0000001007047825 */ /* 0x002fcc00078e0204 */
[----:B0-----:R-:W3:Y:S01]  /*0380*/  LDG.E.128 R4, desc[UR4][R4.64] ;  /* 0x0000000404047981 */ /* 0x001ee2000c1e1d00 */
[----:B------:R-:W-:-:S04]  /*0390*/  IMAD R3, R9, R3, R0 ;  /* 0x0000000309037224 */ /* 0x000fc800078e0200 */
[----:B--2---:R-:W-:Y:S01]  /*03a0*/  IMAD.WIDE R10, R3, 0x10, R10 ;  /* 0x00000010030a7825 */ /* 0x004fe200078e020a */
[----:B---3--:R-:W-:-:S07]  /*03b0*/  DADD R6, -RZ, -R6 ;  /* 0x00000000ff067229 */ /* 0x008fce0000000906 */
[----:B------:R-:W-:Y:S01]  /*03c0*/  STG.E.128 desc[UR4][R10.64], R4 ;  /* 0x000000040a007986 */ /* 0x000fe2000c101d04 */
[----:B------:R-:W-:Y:S05]  /*03d0*/  EXIT ;  /* 0x000000000000794d */ /* 0x000fea0003800000 */
.L_x_15:
        /* <DEDUP_REMOVED lines=10> */
.L_x_52:


//--------------------- .text._Z14precomputeExpkP7double2S0_S0_ii --------------------------
	.section	.text._Z14precomputeExpkP7double2S0_S0_ii,"ax",@progbits
	.align	128
        .global         _Z14precomputeExpkP7double2S0_S0_ii
        .type           _Z14precomputeExpkP7double2S0_S0_ii,@function
        .size           _Z14precomputeExpkP7double2S0_S0_ii,(.L_x_49 - _Z14precomputeExpkP7double2S0_S0_ii)
        .other          _Z14precomputeExpkP7double2S0_S0_ii,@"STO_CUDA_ENTRY STV_DEFAULT"
_Z14precomputeExpkP7double2S0_S0_ii:
.text._Z14precomputeExpkP7double2S0_S0_ii:
[----:B------:R-:W0:Y:S01]  /*0000*/  LDC R1, c[0x0][0x37c] ;  /* 0x0000df00ff017b82 */ /* 0x000e220000000800 */
[----:B------:R-:W1:Y:S01]  /*0010*/  S2R R0, SR_CTAID.X ;  /* 0x0000000000007919 */ /* 0x000e620000002500 */
[----:B------:R-:W1:Y:S01]  /*0020*/  LDCU UR4, c[0x0][0x360] ;  /* 0x00006c00ff0477ac */ /* 0x000e620008000800 */
[----:B------:R-:W-:Y:S01]  /*0030*/  BSSY.RECONVERGENT B0, `(.L_x_16) ;  /* 0x000009f000007945 */ /* 0x000fe20003800200 */
[----:B0-----:R-:W-:Y:S01]  /*0040*/  VIADD R1, R1, 0xffffffd8 ;  /* 0xffffffd801017836 */ /* 0x001fe20000000000 */
[----:B------:R-:W1:Y:S01]  /*0050*/  S2R R3, SR_TID.X ;  /* 0x0000000000037919 */ /* 0x000e620000002100 */
[----:B------:R-:W0:Y:S01]  /*0060*/  LDCU UR5, c[0x0][0x398] ;  /* 0x00007300ff0577ac */ /* 0x000e220008000800 */
[----:B------:R-:W2:Y:S01]  /*0070*/  LDCU.64 UR6, c[0x0][0x358] ;  /* 0x00006b00ff0677ac */ /* 0x000ea20008000a00 */
[----:B-1----:R-:W-:-:S05]  /*0080*/  IMAD R0, R0, UR4, R3 ;  /* 0x0000000400007c24 */ /* 0x002fca000f8e0203 */
[----:B0-----:R-:W-:-:S13]  /*0090*/  ISETP.GE.AND P0, PT, R0, UR5, PT ;  /* 0x0000000500007c0c */ /* 0x001fda000bf06270 */
[----:B--2---:R-:W-:Y:S05]  /*00a0*/  @P0 BRA `(.L_x_17) ;  /* 0x00000008005c0947 */ /* 0x004fea0003800000 */
[----:B------:R-:W-:Y:S01]  /*00b0*/  USHF.L.U32 UR4, UR5, 0x1, URZ ;  /* 0x0000000105047899 */ /* 0x000fe200080006ff */
[----:B------:R-:W-:Y:S01]  /*00c0*/  IMAD.MOV.U32 R6, RZ, RZ, 0x1 ;  /* 0x00000001ff067424 */ /* 0x000fe200078e00ff */
[----:B------:R-:W-:Y:S01]  /*00d0*/  UMOV UR8, 0x54442d18 ;  /* 0x54442d1800087882 */ /* 0x000fe20000000000 */
[----:B------:R-:W-:Y:S01]  /*00e0*/  UMOV UR9, 0x400921fb ;  /* 0x400921fb00097882 */ /* 0x000fe20000000000 */
[----:B------:R-:W-:Y:S05]  /*00f0*/  BSSY.RECONVERGENT B1, `(.L_x_18) ;  /* 0x0000013000017945 */ /* 0x000fea0003800200 */
[----:B------:R-:W0:Y:S08]  /*0100*/  I2F.F64 R4, UR4 ;  /* 0x0000000400047d12 */ /* 0x000e300008201c00 */
[----:B0-----:R-:W0:Y:S02]  /*0110*/  MUFU.RCP64H R7, R5 ;  /* 0x0000000500077308 */ /* 0x001e240000001800 */
[----:B0-----:R-:W-:-:S08]  /*0120*/  DFMA R2, -R4, R6, 1 ;  /* 0x3ff000000402742b */ /* 0x001fd00000000106 */
[----:B------:R-:W-:Y:S02]  /*0130*/  DFMA R8, R2, R2, R2 ;  /* 0x000000020208722b */ /* 0x000fe40000000002 */
[----:B------:R-:W0:Y:S06]  /*0140*/  I2F.F64 R2, R0 ;  /* 0x0000000000027312 */ /* 0x000e2c0000201c00 */
[----:B------:R-:W-:-:S08]  /*0150*/  DFMA R8, R6, R8, R6 ;  /* 0x000000080608722b */ /* 0x000fd00000000006 */
[----:B------:R-:W-:Y:S02]  /*0160*/  DFMA R10, -R4, R8, 1 ;  /* 0x3ff00000040a742b */ /* 0x000fe40000000108 */
[----:B0-----:R-:W-:-:S06]  /*0170*/  DMUL R6, R2, UR8 ;  /* 0x0000000802067c28 */ /* 0x001fcc0008000000 */
[----:B------:R-:W-:-:S04]  /*0180*/  DFMA R10, R8, R10, R8 ;  /* 0x0000000a080a722b */ /* 0x000fc80000000008 */
[----:B------:R-:W-:-:S04]  /*0190*/  FSETP.GEU.AND P1, PT, |R7|, 6.5827683646048100446e-37, PT ;  /* 0x036000000700780b */ /* 0x000fc80003f2e200 */
[----:B------:R-:W-:-:S08]  /*01a0*/  DMUL R2, R6, R10 ;  /* 0x0000000a06027228 */ /* 0x000fd00000000000 */
[----:B------:R-:W-:-:S08]  /*01b0*/  DFMA R8, -R4, R2, R6 ;  /* 0x000000020408722b */ /* 0x000fd00000000106 */
[----:B------:R-:W-:-:S10]  /*01c0*/  DFMA R2, R10, R8, R2 ;  /* 0x000000080a02722b */ /* 0x000fd40000000002 */
[----:B------:R-:W-:-:S05]  /*01d0*/  FFMA R8, RZ, R5, R3 ;  /* 0x00000005ff087223 */ /* 0x000fca0000000003 */
[----:B------:R-:W-:-:S13]  /*01e0*/  FSETP.GT.AND P0, PT, |R8|, 1.469367938527859385e-39, PT ;  /* 0x001000000800780b */ /* 0x000fda0003f04200 */
[----:B------:R-:W-:Y:S05]  /*01f0*/  @P0 BRA P1, `(.L_x_19) ;  /* 0x0000000000080947 */ /* 0x000fea0000800000 */
[----:B------:R-:W-:-:S07]  /*0200*/  MOV R10, 0x220 ;  /* 0x00000220000a7802 */ /* 0x000fce0000000f00 */
[----:B------:R-:W-:Y:S05]  /*0210*/  CALL.REL.NOINC `($__internal_1_$__cuda_sm20_div_rn_f64_full) ;  /* 0x0000001000647944 */ /* 0x000fea0003c00000 */
.L_x_19:
[----:B------:R-:W-:Y:S05]  /*0220*/  BSYNC.RECONVERGENT B1 ;  /* 0x0000000000017941 */ /* 0x000fea0003800200 */
.L_x_18:
[----:B------:R-:W-:Y:S01]  /*0230*/  DSETP.NEU.AND P0, PT, |R2|, +INF , PT ;  /* 0x7ff000000200742a */ /* 0x000fe20003f0d200 */
[----:B------:R-:W-:-:S13]  /*0240*/  BSSY.RECONVERGENT B1, `(.L_x_20) ;  /* 0x000001e000017945 */ /* 0x000fda0003800200 */
[----:B------:R-:W-:Y:S01]  /*0250*/  @!P0 DMUL R16, RZ, R2 ;  /* 0x00000002ff108228 */ /* 0x000fe20000000000 */
[----:B------:R-:W-:Y:S01]  /*0260*/  @!P0 IMAD.MOV.U32 R18, RZ, RZ, 0x1 ;  /* 0x00000001ff128424 */ /* 0x000fe200078e00ff */
[----:B------:R-:W-:Y:S09]  /*0270*/  @!P0 BRA `(.L_x_21) ;  /* 0x0000000000688947 */ /* 0x000ff20003800000 */
[----:B------:R-:W-:Y:S01]  /*0280*/  UMOV UR8, 0x6dc9c883 ;  /* 0x6dc9c88300087882 */ /* 0x000fe20000000000 */
[----:B------:R-:W-:Y:S01]  /*0290*/  UMOV UR9, 0x3fe45f30 ;  /* 0x3fe45f3000097882 */ /* 0x000fe20000000000 */
[C---:B------:R-:W-:Y:S01]  /*02a0*/  DSETP.GE.AND P0, PT, |R2|.reuse, 2.14748364800000000000e+09, PT ;  /* 0x41e000000200742a */ /* 0x040fe20003f06200 */
[----:B------:R-:W-:Y:S01]  /*02b0*/  BSSY.RECONVERGENT B2, `(.L_x_22) ;  /* 0x0000015000027945 */ /* 0x000fe20003800200 */
[----:B------:R-:W-:Y:S01]  /*02c0*/  DMUL R4, R2, UR8 ;  /* 0x0000000802047c28 */ /* 0x000fe20008000000 */
[----:B------:R-:W-:Y:S01]  /*02d0*/  UMOV UR8, 0x54442d18 ;  /* 0x54442d1800087882 */ /* 0x000fe20000000000 */
[----:B------:R-:W-:-:S08]  /*02e0*/  UMOV UR9, 0x3ff921fb ;  /* 0x3ff921fb00097882 */ /* 0x000fd00000000000 */
[----:B------:R-:W0:Y:S08]  /*02f0*/  F2I.F64 R4, R4 ;  /* 0x0000000400047311 */ /* 0x000e300000301100 */
[----:B0-----:R-:W0:Y:S02]  /*0300*/  I2F.F64 R16, R4 ;  /* 0x0000000400107312 */ /* 0x001e240000201c00 */
[----:B0-----:R-:W-:Y:S01]  /*0310*/  DFMA R6, R16, -UR8, R2 ;  /* 0x8000000810067c2b */ /* 0x001fe20008000002 */
[----:B------:R-:W-:Y:S01]  /*0320*/  UMOV UR8, 0x33145c00 ;  /* 0x33145c0000087882 */ /* 0x000fe20000000000 */
[----:B------:R-:W-:-:S06]  /*0330*/  UMOV UR9, 0x3c91a626 ;  /* 0x3c91a62600097882 */ /* 0x000fcc0000000000 */
[----:B------:R-:W-:Y:S01]  /*0340*/  DFMA R6, R16, -UR8, R6 ;  /* 0x8000000810067c2b */ /* 0x000fe20008000006 */
[----:B------:R-:W-:Y:S01]  /*0350*/  UMOV UR8, 0x252049c0 ;  /* 0x252049c000087882 */ /* 0x000fe20000000000 */
[----:B------:R-:W-:-:S06]  /*0360*/  UMOV UR9, 0x397b839a ;  /* 0x397b839a00097882 */ /* 0x000fcc0000000000 */
[----:B------:R-:W-:Y:S01]  /*0370*/  DFMA R16, R16, -UR8, R6 ;  /* 0x8000000810107c2b */ /* 0x000fe20008000006 */
[----:B------:R-:W-:Y:S10]  /*0380*/  @!P0 BRA `(.L_x_23) ;  /* 0x00000000001c8947 */ /* 0x000ff40003800000 */
[----:B------:R-:W-:Y:S01]  /*0390*/  IMAD.MOV.U32 R14, RZ, RZ, R2 ;  /* 0x000000ffff0e7224 */ /* 0x000fe200078e0002 */
[----:B------:R-:W-:Y:S01]  /*03a0*/  MOV R4, 0x3d0 ;  /* 0x000003d000047802 */ /* 0x000fe20000000f00 */
[----:B------:R-:W-:-:S07]  /*03b0*/  IMAD.MOV.U32 R5, RZ, RZ, R3 ;  /* 0x000000ffff057224 */ /* 0x000fce00078e0003 */
[----:B------:R-:W-:Y:S05]  /*03c0*/  CALL.REL.NOINC `($_Z14precomputeExpkP7double2S0_S0_ii$__internal_trig_reduction_slowpathd) ;  /* 0x00000014006c7944 */ /* 0x000fea0003c00000 */
[----:B------:R-:W-:Y:S02]  /*03d0*/  IMAD.MOV.U32 R4, RZ, RZ, R20 ;  /* 0x000000ffff047224 */ /* 0x000fe400078e0014 */
[----:B------:R-:W-:Y:S02]  /*03e0*/  IMAD.MOV.U32 R16, RZ, RZ, R14 ;  /* 0x000000ffff107224 */ /* 0x000fe400078e000e */
[----:B------:R-:W-:-:S07]  /*03f0*/  IMAD.MOV.U32 R17, RZ, RZ, R15 ;  /* 0x000000ffff117224 */ /* 0x000fce00078e000f */
.L_x_23:
[----:B------:R-:W-:Y:S05]  /*0400*/  BSYNC.RECONVERGENT B2 ;  /* 0x0000000000027941 */ /* 0x000fea0003800200 */
.L_x_22:
[----:B------:R-:W-:-:S07]  /*0410*/  VIADD R18, R4, 0x1 ;  /* 0x0000000104127836 */ /* 0x000fce0000000000 */
.L_x_21:
[----:B------:R-:W-:Y:S05]  /*0420*/  BSYNC.RECONVERGENT B1 ;  /* 0x0000000000017941 */ /* 0x000fea0003800200 */
.L_x_20:
[----:B------:R-:W0:Y:S01]  /*0430*/  LDCU.64 UR8, c[0x4][0x8] ;  /* 0x01000100ff0877ac */ /* 0x000e220008000a00 */
[----:B------:R-:W-:-:S05]  /*0440*/  IMAD.SHL.U32 R4, R18, 0x40, RZ ;  /* 0x0000004012047824 */ /* 0x000fca00078e00ff */
[----:B------:R-:W-:-:S04]  /*0450*/  LOP3.LUT R4, R4, 0x40, RZ, 0xc0, !PT ;  /* 0x0000004004047812 */ /* 0x000fc800078ec0ff */
[----:B0-----:R-:W-:-:S05]  /*0460*/  IADD3 R22, P0, PT, R4, UR8, RZ ;  /* 0x0000000804167c10 */ /* 0x001fca000ff1e0ff */
[----:B------:R-:W-:-:S05]  /*0470*/  IMAD.X R23, RZ, RZ, UR9, P0 ;  /* 0x00000009ff177e24 */ /* 0x000fca00080e06ff */
[----:B------:R-:W2:Y:S04]  /*0480*/  LDG.E.128.CONSTANT R4, desc[UR6][R22.64] ;  /* 0x0000000616047981 */ /* 0x000ea8000c1e9d00 */
[----:B------:R-:W3:Y:S04]  /*0490*/  LDG.E.128.CONSTANT R8, desc[UR6][R22.64+0x10] ;  /* 0x0000100616087981 */ /* 0x000ee8000c1e9d00 */
[----:B------:R-:W4:Y:S01]  /*04a0*/  LDG.E.128.CONSTANT R12, desc[UR6][R22.64+0x20] ;  /* 0x00002006160c7981 */ /* 0x000f22000c1e9d00 */
[----:B------:R-:W-:Y:S01]  /*04b0*/  LOP3.LUT R19, R18, 0x1, RZ, 0xc0, !PT ;  /* 0x0000000112137812 */ /* 0x000fe200078ec0ff */
[----:B------:R-:W-:Y:S01]  /*04c0*/  IMAD.MOV.U32 R24, RZ, RZ, 0x20fd8164 ;  /* 0x20fd8164ff187424 */ /* 0x000fe200078e00ff */
[----:B------:R-:W-:Y:S01]  /*04d0*/  DMUL R20, R16, R16 ;  /* 0x0000001010147228 */ /* 0x000fe20000000000 */
[----:B------:R-:W-:Y:S01]  /*04e0*/  BSSY.RECONVERGENT B1, `(.L_x_24) ;  /* 0x000002d000017945 */ /* 0x000fe20003800200 */
[----:B------:R-:W-:Y:S01]  /*04f0*/  ISETP.NE.U32.AND P0, PT, R19, 0x1, PT ;  /* 0x000000011300780c */ /* 0x000fe20003f05070 */
[----:B------:R-:W-:Y:S01]  /*0500*/  IMAD.MOV.U32 R19, RZ, RZ, 0x3da8ff83 ;  /* 0x3da8ff83ff137424 */ /* 0x000fe200078e00ff */
[----:B------:R-:W-:-:S02]  /*0510*/  DSETP.NEU.AND P1, PT, |R2|, +INF , PT ;  /* 0x7ff000000200742a */ /* 0x000fc40003f2d200 */
[----:B------:R-:W-:Y:S02]  /*0520*/  FSEL R24, R24, -8.06006814911005101289e+34, !P0 ;  /* 0xf9785eba18187808 */ /* 0x000fe40004000000 */
[----:B------:R-:W-:-:S06]  /*0530*/  FSEL R25, -R19, 0.11223486810922622681, !P0 ;  /* 0x3de5db6513197808 */ /* 0x000fcc0004000100 */
[----:B--2---:R-:W-:-:S08]  /*0540*/  DFMA R4, R20, R24, R4 ;  /* 0x000000181404722b */ /* 0x004fd00000000004 */
[----:B------:R-:W-:-:S08]  /*0550*/  DFMA R4, R20, R4, R6 ;  /* 0x000000041404722b */ /* 0x000fd00000000006 */
[----:B---3--:R-:W-:-:S08]  /*0560*/  DFMA R4, R20, R4, R8 ;  /* 0x000000041404722b */ /* 0x008fd00000000008 */
[----:B------:R-:W-:Y:S02]  /*0570*/  DFMA R4, R20, R4, R10 ;  /* 0x000000041404722b */ /* 0x000fe4000000000a */
[----:B------:R-:W-:-:S06]  /*0580*/  @!P1 DMUL R10, RZ, R2 ;  /* 0x00000002ff0a9228 */ /* 0x000fcc0000000000 */
[----:B----4-:R-:W-:-:S08]  /*0590*/  DFMA R4, R20, R4, R12 ;  /* 0x000000041404722b */ /* 0x010fd0000000000c */
[----:B------:R-:W-:-:S08]  /*05a0*/  DFMA R4, R20, R4, R14 ;  /* 0x000000041404722b */ /* 0x000fd0000000000e */
[----:B------:R-:W-:Y:S02]  /*05b0*/  DFMA R16, R4, R16, R16 ;  /* 0x000000100410722b */ /* 0x000fe40000000010 */
[----:B------:R-:W-:Y:S01]  /*05c0*/  DFMA R4, R20, R4, 1 ;  /* 0x3ff000001404742b */ /* 0x000fe20000000004 */
[----:B------:R-:W-:-:S09]  /*05d0*/  @!P1 IMAD.MOV.U32 R20, RZ, RZ, RZ ;  /* 0x000000ffff149224 */ /* 0x000fd200078e00ff */
[----:B------:R-:W-:Y:S02]  /*05e0*/  FSEL R6, R4, R16, !P0 ;  /* 0x0000001004067208 */ /* 0x000fe40004000000 */
[----:B------:R-:W-:Y:S02]  /*05f0*/  FSEL R7, R5, R17, !P0 ;  /* 0x0000001105077208 */ /* 0x000fe40004000000 */
[----:B------:R-:W-:-:S04]  /*0600*/  LOP3.LUT P0, RZ, R18, 0x2, RZ, 0xc0, !PT ;  /* 0x0000000212ff7812 */ /* 0x000fc8000780c0ff */
[----:B------:R-:W-:-:S10]  /*0610*/  DADD R4, RZ, -R6 ;  /* 0x00000000ff047229 */ /* 0x000fd40000000806 */
[----:B------:R-:W-:Y:S02]  /*0620*/  FSEL R8, R6, R4, !P0 ;  /* 0x0000000406087208 */ /* 0x000fe40004000000 */
[----:B------:R-:W-:Y:S01]  /*0630*/  FSEL R9, R7, R5, !P0 ;  /* 0x0000000507097208 */ /* 0x000fe20004000000 */
[----:B------:R-:W-:Y:S06]  /*0640*/  @!P1 BRA `(.L_x_25) ;  /* 0x0000000000589947 */ /* 0x000fec0003800000 */
[----:B------:R-:W-:Y:S01]  /*0650*/  UMOV UR8, 0x6dc9c883 ;  /* 0x6dc9c88300087882 */ /* 0x000fe20000000000 */
[----:B------:R-:W-:Y:S01]  /*0660*/  UMOV UR9, 0x3fe45f30 ;  /* 0x3fe45f3000097882 */ /* 0x000fe20000000000 */
[C---:B------:R-:W-:Y:S02]  /*0670*/  DSETP.GE.AND P0, PT, |R2|.reuse, 2.14748364800000000000e+09, PT ;  /* 0x41e000000200742a */ /* 0x040fe40003f06200 */
        /* <DEDUP_REMOVED lines=18> */
[----:B------:R-:W-:-:S07]  /*07a0*/  IMAD.MOV.U32 R11, RZ, RZ, R15 ;  /* 0x000000ffff0b7224 */ /* 0x000fce00078e000f */
.L_x_25:
[----:B------:R-:W-:Y:S05]  /*07b0*/  BSYNC.RECONVERGENT B1 ;  /* 0x0000000000017941 */ /* 0x000fea0003800200 */
.L_x_24:
        /* <DEDUP_REMOVED lines=9> */
[----:B------:R-:W-:-:S02]  /*0850*/  IMAD.MOV.U32 R24, RZ, RZ, 0x20fd8164 ;  /* 0x20fd8164ff187424 */ /* 0x000fc400078e00ff */
[----:B------:R-:W-:Y:S01]  /*0860*/  IMAD.MOV.U32 R21, RZ, RZ, 0x3da8ff83 ;  /* 0x3da8ff83ff157424 */ /* 0x000fe200078e00ff */
[----:B------:R-:W-:Y:S01]  /*0870*/  ISETP.NE.U32.AND P0, PT, R2, 0x1, PT ;  /* 0x000000010200780c */ /* 0x000fe20003f05070 */
[----:B------:R-:W-:-:S03]  /*0880*/  DMUL R2, R10, R10 ;  /* 0x0000000a0a027228 */ /* 0x000fc60000000000 */
[----:B------:R-:W-:Y:S02]  /*0890*/  FSEL R24, R24, -8.06006814911005101289e+34, !P0 ;  /* 0xf9785eba18187808 */ /* 0x000fe40004000000 */
[----:B------:R-:W-:-:S06]  /*08a0*/  FSEL R25, -R21, 0.11223486810922622681, !P0 ;  /* 0x3de5db6515197808 */ /* 0x000fcc0004000100 */
[----:B--2---:R-:W-:-:S08]  /*08b0*/  DFMA R4, R2, R24, R4 ;  /* 0x000000180204722b */ /* 0x004fd00000000004 */
[----:B------:R-:W-:-:S08]  /*08c0*/  DFMA R4, R2, R4, R6 ;  /* 0x000000040204722b */ /* 0x000fd00000000006 */
[C---:B---3--:R-:W-:Y:S01]  /*08d0*/  DFMA R4, R2.reuse, R4, R12 ;  /* 0x000000040204722b */ /* 0x048fe2000000000c */
[----:B------:R-:W0:Y:S07]  /*08e0*/  LDC.64 R12, c[0x0][0x380] ;  /* 0x0000e000ff0c7b82 */ /* 0x000e2e0000000a00 */
[C---:B------:R-:W-:Y:S01]  /*08f0*/  DFMA R4, R2.reuse, R4, R14 ;  /* 0x000000040204722b */ /* 0x040fe2000000000e */
[----:B------:R-:W1:Y:S07]  /*0900*/  LDC.64 R14, c[0x0][0x390] ;  /* 0x0000e400ff0e7b82 */ /* 0x000e6e0000000a00 */
[----:B----4-:R-:W-:-:S08]  /*0910*/  DFMA R4, R2, R4, R16 ;  /* 0x000000040204722b */ /* 0x010fd00000000010 */
[----:B------:R-:W-:-:S08]  /*0920*/  DFMA R4, R2, R4, R18 ;  /* 0x000000040204722b */ /* 0x000fd00000000012 */
[----:B------:R-:W-:Y:S02]  /*0930*/  DFMA R10, R4, R10, R10 ;  /* 0x0000000a040a722b */ /* 0x000fe4000000000a */
[----:B------:R-:W-:-:S10]  /*0940*/  DFMA R2, R2, R4, 1 ;  /* 0x3ff000000202742b */ /* 0x000fd40000000004 */
[----:B------:R-:W-:Y:S02]  /*0950*/  FSEL R4, R2, R10, !P0 ;  /* 0x0000000a02047208 */ /* 0x000fe40004000000 */
[----:B------:R-:W-:Y:S02]  /*0960*/  FSEL R5, R3, R11, !P0 ;  /* 0x0000000b03057208 */ /* 0x000fe40004000000 */
[----:B------:R-:W-:-:S04]  /*0970*/  LOP3.LUT P0, RZ, R20, 0x2, RZ, 0xc0, !PT ;  /* 0x0000000214ff7812 */ /* 0x000fc8000780c0ff */
[----:B------:R-:W-:-:S10]  /*0980*/  DADD R2, RZ, -R4 ;  /* 0x00000000ff027229 */ /* 0x000fd40000000804 */
[----:B------:R-:W-:Y:S01]  /*0990*/  FSEL R6, R4, R2, !P0 ;  /* 0x0000000204067208 */ /* 0x000fe20004000000 */
[----:B------:R-:W-:Y:S01]  /*09a0*/  IMAD.MOV.U32 R4, RZ, RZ, R8 ;  /* 0x000000ffff047224 */ /* 0x000fe200078e0008 */
[----:B------:R-:W-:Y:S01]  /*09b0*/  FSEL R7, R5, R3, !P0 ;  /* 0x0000000305077208 */ /* 0x000fe20004000000 */
[----:B0-----:R-:W-:-:S04]  /*09c0*/  IMAD.WIDE R2, R0, 0x10, R12 ;  /* 0x0000001000027825 */ /* 0x001fc800078e020c */
[----:B------:R-:W-:Y:S01]  /*09d0*/  IMAD.MOV.U32 R5, RZ, RZ, R9 ;  /* 0x000000ffff057224 */ /* 0x000fe200078e0009 */
[----:B------:R-:W-:Y:S01]  /*09e0*/  DADD R10, -RZ, -R6 ;  /* 0x00000000ff0a7229 */ /* 0x000fe20000000906 */
[----:B-1----:R-:W-:-:S06]  /*09f0*/  IMAD.WIDE R12, R0, 0x10, R14 ;  /* 0x00000010000c7825 */ /* 0x002fcc00078e020e */
[----:B------:R0:W-:Y:S04]  /*0a00*/  STG.E.128 desc[UR6][R2.64], R8 ;  /* 0x0000000802007986 */ /* 0x0001e8000c101d06 */
[----:B------:R0:W-:Y:S02]  /*0a10*/  STG.E.128 desc[UR6][R12.64], R4 ;  /* 0x000000040c007986 */ /* 0x0001e4000c101d06 */
.L_x_17:
[----:B------:R-:W-:Y:S05]  /*0a20*/  BSYNC.RECONVERGENT B0 ;  /* 0x0000000000007941 */ /* 0x000fea0003800200 */
.L_x_16:
[----:B------:R-:W1:Y:S02]  /*0a30*/  LDCU UR4, c[0x0][0x39c] ;  /* 0x00007380ff0477ac */ /* 0x000e640008000800 */
[----:B-1----:R-:W-:-:S13]  /*0a40*/  ISETP.GE.AND P0, PT, R0, UR4, PT ;  /* 0x0000000400007c0c */ /* 0x002fda000bf06270 */
[----:B------:R-:W-:Y:S05]  /*0a50*/  @P0 EXIT ;  /* 0x000000000000094d */ /* 0x000fea0003800000 */
[----:B------:R-:W-:Y:S01]  /*0a60*/  USHF.L.U32 UR4, UR4, 0x1, URZ ;  /* 0x0000000104047899 */ /* 0x000fe200080006ff */
[----:B0-----:R-:W-:Y:S01]  /*0a70*/  IMAD.MOV.U32 R2, RZ, RZ, 0x1 ;  /* 0x00000001ff027424 */ /* 0x001fe200078e00ff */
[----:B------:R-:W0:Y:S01]  /*0a80*/  I2F.F64 R8, R0 ;  /* 0x0000000000087312 */ /* 0x000e220000201c00 */
[----:B------:R-:W-:Y:S01]  /*0a90*/  UMOV UR5, 0x400921fb ;  /* 0x400921fb00057882 */ /* 0x000fe20000000000 */
[----:B------:R-:W-:Y:S06]  /*0aa0*/  BSSY.RECONVERGENT B0, `(.L_x_26) ;  /* 0x0000015000007945 */ /* 0x000fec0003800200 */
[----:B------:R-:W1:Y:S01]  /*0ab0*/  I2F.F64 R4, UR4 ;  /* 0x0000000400047d12 */ /* 0x000e620008201c00 */
[----:B------:R-:W-:-:S02]  /*0ac0*/  UMOV UR4, 0x54442d18 ;  /* 0x54442d1800047882 */ /* 0x000fc40000000000 */
[----:B0-----:R-:W-:-:S05]  /*0ad0*/  DMUL R10, R8, UR4 ;  /* 0x00000004080a7c28 */ /* 0x001fca0008000000 */
[----:B-1----:R-:W0:Y:S05]  /*0ae0*/  MUFU.RCP64H R3, R5 ;  /* 0x0000000500037308 */ /* 0x002e2a0000001800 */
[----:B------:R-:W-:Y:S01]  /*0af0*/  FSETP.GEU.AND P1, PT, |R11|, 6.5827683646048100446e-37, PT ;  /* 0x036000000b00780b */ /* 0x000fe20003f2e200 */
[----:B0-----:R-:W-:-:S08]  /*0b00*/  DFMA R6, -R4, R2, 1 ;  /* 0x3ff000000406742b */ /* 0x001fd00000000102 */
[----:B------:R-:W-:-:S08]  /*0b10*/  DFMA R6, R6, R6, R6 ;  /* 0x000000060606722b */ /* 0x000fd00000000006 */
[----:B------:R-:W-:-:S08]  /*0b20*/  DFMA R6, R2, R6, R2 ;  /* 0x000000060206722b */ /* 0x000fd00000000002 */
[----:B------:R-:W-:-:S08]  /*0b30*/  DFMA R2, -R4, R6, 1 ;  /* 0x3ff000000402742b */ /* 0x000fd00000000106 */
[----:B------:R-:W-:-:S08]  /*0b40*/  DFMA R2, R6, R2, R6 ;  /* 0x000000020602722b */ /* 0x000fd00000000006 */
[----:B------:R-:W-:-:S08]  /*0b50*/  DMUL R6, R10, R2 ;  /* 0x000000020a067228 */ /* 0x000fd00000000000 */
[----:B------:R-:W-:-:S08]  /*0b60*/  DFMA R8, -R4, R6, R10 ;  /* 0x000000060408722b */ /* 0x000fd0000000010a */
[----:B------:R-:W-:-:S10]  /*0b70*/  DFMA R2, R2, R8, R6 ;  /* 0x000000080202722b */ /* 0x000fd40000000006 */
[----:B------:R-:W-:-:S05]  /*0b80*/  FFMA R6, RZ, R5, R3 ;  /* 0x00000005ff067223 */ /* 0x000fca0000000003 */
[----:B------:R-:W-:-:S13]  /*0b90*/  FSETP.GT.AND P0, PT, |R6|, 1.469367938527859385e-39, PT ;  /* 0x001000000600780b */ /* 0x000fda0003f04200 */
[----:B------:R-:W-:Y:S05]  /*0ba0*/  @P0 BRA P1, `(.L_x_27) ;  /* 0x0000000000100947 */ /* 0x000fea0000800000 */
[----:B------:R-:W-:Y:S01]  /*0bb0*/  IMAD.MOV.U32 R6, RZ, RZ, R10 ;  /* 0x000000ffff067224 */ /* 0x000fe200078e000a */
[----:B------:R-:W-:Y:S01]  /*0bc0*/  MOV R10, 0xbf0 ;  /* 0x00000bf0000a7802 */ /* 0x000fe20000000f00 */
[----:B------:R-:W-:-:S07]  /*0bd0*/  IMAD.MOV.U32 R7, RZ, RZ, R11 ;  /* 0x000000ffff077224 */ /* 0x000fce00078e000b */
[----:B------:R-:W-:Y:S05]  /*0be0*/  CALL.REL.NOINC `($__internal_1_$__cuda_sm20_div_rn_f64_full) ;  /* 0x0000000400f07944 */ /* 0x000fea0003c00000 */
.L_x_27:
[----:B------:R-:W-:Y:S05]  /*0bf0*/  BSYNC.RECONVERGENT B0 ;  /* 0x0000000000007941 */ /* 0x000fea0003800200 */
.L_x_26:
        /* <DEDUP_REMOVED lines=29> */
.L_x_31:
[----:B------:R-:W-:Y:S05]  /*0dd0*/  BSYNC.RECONVERGENT B1 ;  /* 0x0000000000017941 */ /* 0x000fea0003800200 */
.L_x_30:
[----:B------:R-:W-:-:S07]  /*0de0*/  VIADD R18, R4, 0x1 ;  /* 0x0000000104127836 */ /* 0x000fce0000000000 */
.L_x_29:
[----:B------:R-:W-:Y:S05]  /*0df0*/  BSYNC.RECONVERGENT B0 ;  /* 0x0000000000007941 */ /* 0x000fea0003800200 */
.L_x_28:
        /* <DEDUP_REMOVED lines=56> */
.L_x_33:
[----:B------:R-:W-:Y:S05]  /*1180*/  BSYNC.RECONVERGENT B0 ;  /* 0x0000000000007941 */ /* 0x000fea0003800200 */
.L_x_32:
        /* <DEDUP_REMOVED lines=16> */
[C---:B------:R-:W-:Y:S01]  /*1290*/  DFMA R4, R2.reuse, R4, R6 ;  /* 0x000000040204722b */ /* 0x040fe20000000006 */
[----:B------:R-:W0:Y:S07]  /*12a0*/  LDC.64 R6, c[0x0][0x388] ;  /* 0x0000e200ff067b82 */ /* 0x000e2e0000000a00 */
[----:B---3--:R-:W-:-:S08]  /*12b0*/  DFMA R4, R2, R4, R12 ;  /* 0x000000040204722b */ /* 0x008fd0000000000c */
[----:B------:R-:W-:-:S08]  /*12c0*/  DFMA R4, R2, R4, R14 ;  /* 0x000000040204722b */ /* 0x000fd0000000000e */
        /* <DEDUP_REMOVED lines=8> */
[----:B------:R-:W-:Y:S02]  /*1350*/  FSEL R2, R4, R2, !P0 ;  /* 0x0000000204027208 */ /* 0x000fe40004000000 */
[----:B------:R-:W-:-:S06]  /*1360*/  FSEL R3, R5, R3, !P0 ;  /* 0x0000000305037208 */ /* 0x000fcc0004000000 */
[----:B------:R-:W-:Y:S01]  /*1370*/  DADD R10, -RZ, -R2 ;  /* 0x00000000ff0a7229 */ /* 0x000fe20000000902 */
[----:B0-----:R-:W-:-:S06]  /*1380*/  IMAD.WIDE R2, R0, 0x10, R6 ;  /* 0x0000001000027825 */ /* 0x001fcc00078e0206 */
[----:B------:R-:W-:Y:S01]  /*1390*/  STG.E.128 desc[UR6][R2.64], R8 ;  /* 0x0000000802007986 */ /* 0x000fe2000c101d06 */
[----:B------:R-:W-:Y:S05]  /*13a0*/  EXIT ;  /* 0x000000000000794d */ /* 0x000fea0003800000 */
        .weak           $__internal_1_$__cuda_sm20_div_rn_f64_full
        .type           $__internal_1_$__cuda_sm20_div_rn_f64_full,@function
        .size           $__internal_1_$__cuda_sm20_div_rn_f64_full,($_Z14precomputeExpkP7double2S0_S0_ii$__internal_trig_reduction_slowpathd - $__internal_1_$__cuda_sm20_div_rn_f64_full)
$__internal_1_$__cuda_sm20_div_rn_f64_full:
[C---:B------:R-:W-:Y:S01]  /*13b0*/  FSETP.GEU.AND P0, PT, |R5|.reuse, 1.469367938527859385e-39, PT ;  /* 0x001000000500780b */ /* 0x040fe20003f0e200 */
[----:B------:R-:W-:Y:S01]  /*13c0*/  IMAD.MOV.U32 R16, RZ, RZ, 0x1 ;  /* 0x00000001ff107424 */ /* 0x000fe200078e00ff */
[----:B------:R-:W-:Y:S01]  /*13d0*/  LOP3.LUT R2, R5, 0x800fffff, RZ, 0xc0, !PT ;  /* 0x800fffff05027812 */ /* 0x000fe200078ec0ff */
[----:B------:R-:W-:Y:S01]  /*13e0*/  BSSY.RECONVERGENT B2, `(.L_x_34) ;  /* 0x0000055000027945 */ /* 0x000fe20003800200 */
[C---:B------:R-:W-:Y:S02]  /*13f0*/  FSETP.GEU.AND P2, PT, |R7|.reuse, 1.469367938527859385e-39, PT ;  /* 0x001000000700780b */ /* 0x040fe40003f4e200 */
[----:B------:R-:W-:Y:S01]  /*1400*/  LOP3.LUT R3, R2, 0x3ff00000, RZ, 0xfc, !PT ;  /* 0x3ff0000002037812 */ /* 0x000fe200078efcff */
[----:B------:R-:W-:Y:S01]  /*1410*/  IMAD.MOV.U32 R2, RZ, RZ, R4 ;  /* 0x000000ffff027224 */ /* 0x000fe200078e0004 */
[----:B------:R-:W-:Y:S02]  /*1420*/  LOP3.LUT R11, R7, 0x7ff00000, RZ, 0xc0, !PT ;  /* 0x7ff00000070b7812 */ /* 0x000fe400078ec0ff */
[----:B------:R-:W-:-:S03]  /*1430*/  LOP3.LUT R14, R5, 0x7ff00000, RZ, 0xc0, !PT ;  /* 0x7ff00000050e7812 */ /* 0x000fc600078ec0ff */
[----:B------:R-:W-:Y:S01]  /*1440*/  @!P0 DMUL R2, R4, 8.98846567431157953865e+307 ;  /* 0x7fe0000004028828 */ /* 0x000fe20000000000 */
[----:B------:R-:W-:-:S03]  /*1450*/  ISETP.GE.U32.AND P1, PT, R11, R14, PT ;  /* 0x0000000e0b00720c */ /* 0x000fc60003f26070 */
[----:B------:R-:W-:Y:S01]  /*1460*/  @!P2 LOP3.LUT R12, R5, 0x7ff00000, RZ, 0xc0, !PT ;  /* 0x7ff00000050ca812 */ /* 0x000fe200078ec0ff */
[----:B------:R-:W-:Y:S01]  /*1470*/  @!P2 IMAD.MOV.U32 R18, RZ, RZ, RZ ;  /* 0x000000ffff12a224 */ /* 0x000fe200078e00ff */
[----:B------:R-:W0:Y:S02]  /*1480*/  MUFU.RCP64H R17, R3 ;  /* 0x0000000300117308 */ /* 0x000e240000001800 */
[----:B------:R-:W-:Y:S01]  /*1490*/  @!P2 ISETP.GE.U32.AND P3, PT, R11, R12, PT ;  /* 0x0000000c0b00a20c */ /* 0x000fe20003f66070 */
[----:B------:R-:W-:-:S05]  /*14a0*/  IMAD.MOV.U32 R12, RZ, RZ, 0x1ca00000 ;  /* 0x1ca00000ff0c7424 */ /* 0x000fca00078e00ff */
[----:B------:R-:W-:-:S04]  /*14b0*/  @!P2 SEL R13, R12, 0x63400000, !P3 ;  /* 0x634000000c0da807 */ /* 0x000fc80005800000 */
[----:B------:R-:W-:-:S04]  /*14c0*/  @!P2 LOP3.LUT R13, R13, 0x80000000, R7, 0xf8, !PT ;  /* 0x800000000d0da812 */ /* 0x000fc800078ef807 */
[----:B------:R-:W-:Y:S01]  /*14d0*/  @!P2 LOP3.LUT R19, R13, 0x100000, RZ, 0xfc, !PT ;  /* 0x001000000d13a812 */ /* 0x000fe200078efcff */
[----:B0-----:R-:W-:-:S08]  /*14e0*/  DFMA R8, R16, -R2, 1 ;  /* 0x3ff000001008742b */ /* 0x001fd00000000802 */
[----:B------:R-:W-:-:S08]  /*14f0*/  DFMA R8, R8, R8, R8 ;  /* 0x000000080808722b */ /* 0x000fd00000000008 */
[----:B------:R-:W-:Y:S01]  /*1500*/  DFMA R16, R16, R8, R16 ;  /* 0x000000081010722b */ /* 0x000fe20000000010 */
[----:B------:R-:W-:Y:S01]  /*1510*/  SEL R9, R12, 0x63400000, !P1 ;  /* 0x634000000c097807 */ /* 0x000fe20004800000 */
[----:B------:R-:W-:-:S03]  /*1520*/  IMAD.MOV.U32 R8, RZ, RZ, R6 ;  /* 0x000000ffff087224 */ /* 0x000fc600078e0006 */
[----:B------:R-:W-:-:S03]  /*1530*/  LOP3.LUT R9, R9, 0x800fffff, R7, 0xf8, !PT ;  /* 0x800fffff09097812 */ /* 0x000fc600078ef807 */
[----:B------:R-:W-:-:S03]  /*1540*/  DFMA R20, R16, -R2, 1 ;  /* 0x3ff000001014742b */ /* 0x000fc60000000802 */
[----:B------:R-:W-:-:S05]  /*1550*/  @!P2 DFMA R8, R8, 2, -R18 ;  /* 0x400000000808a82b */ /* 0x000fca0000000812 */
[----:B------:R-:W-:Y:S01]  /*1560*/  DFMA R16, R16, R20, R16 ;  /* 0x000000141010722b */ /* 0x000fe20000000010 */
[----:B------:R-:W-:Y:S02]  /*1570*/  IMAD.MOV.U32 R21, RZ, RZ, R11 ;  /* 0x000000ffff157224 */ /* 0x000fe400078e000b */
[----:B------:R-:W-:Y:S01]  /*1580*/  IMAD.MOV.U32 R20, RZ, RZ, R14 ;  /* 0x000000ffff147224 */ /* 0x000fe200078e000e */
[----:B------:R-:W-:Y:S02]  /*1590*/  @!P0 LOP3.LUT R20, R3, 0x7ff00000, RZ, 0xc0, !PT ;  /* 0x7ff0000003148812 */ /* 0x000fe400078ec0ff */
[----:B------:R-:W-:Y:S02]  /*15a0*/  @!P2 LOP3.LUT R21, R9, 0x7ff00000, RZ, 0xc0, !PT ;  /* 0x7ff000000915a812 */ /* 0x000fe400078ec0ff */
[----:B------:R-:W-:Y:S01]  /*15b0*/  DMUL R18, R16, R8 ;  /* 0x0000000810127228 */ /* 0x000fe20000000000 */
[----:B------:R-:W-:Y:S02]  /*15c0*/  VIADD R22, R20, 0xffffffff ;  /* 0xffffffff14167836 */ /* 0x000fe40000000000 */
[----:B------:R-:W-:-:S05]  /*15d0*/  VIADD R13, R21, 0xffffffff ;  /* 0xffffffff150d7836 */ /* 0x000fca0000000000 */
[----:B------:R-:W-:Y:S01]  /*15e0*/  DFMA R14, R18, -R2, R8 ;  /* 0x80000002120e722b */ /* 0x000fe20000000008 */
[----:B------:R-:W-:-:S04]  /*15f0*/  ISETP.GT.U32.AND P0, PT, R13, 0x7feffffe, PT ;  /* 0x7feffffe0d00780c */ /* 0x000fc80003f04070 */
[----:B------:R-:W-:-:S03]  /*1600*/  ISETP.GT.U32.OR P0, PT, R22, 0x7feffffe, P0 ;  /* 0x7feffffe1600780c */ /* 0x000fc60000704470 */
[----:B------:R-:W-:-:S10]  /*1610*/  DFMA R14, R16, R14, R18 ;  /* 0x0000000e100e722b */ /* 0x000fd40000000012 */
        /* <DEDUP_REMOVED lines=28> */
.L_x_35:
        /* <DEDUP_REMOVED lines=16> */
.L_x_38:
[----:B------:R-:W-:Y:S01]  /*18e0*/  LOP3.LUT R13, R5, 0x80000, RZ, 0xfc, !PT ;  /* 0x00080000050d7812 */ /* 0x000fe200078efcff */
[----:B------:R-:W-:Y:S01]  /*18f0*/  IMAD.MOV.U32 R12, RZ, RZ, R4 ;  /* 0x000000ffff0c7224 */ /* 0x000fe200078e0004 */
[----:B------:R-:W-:Y:S06]  /*1900*/  BRA `(.L_x_36) ;  /* 0x0000000000087947 */ /* 0x000fec0003800000 */
.L_x_37:
[----:B------:R-:W-:Y:S01]  /*1910*/  LOP3.LUT R13, R7, 0x80000, RZ, 0xfc, !PT ;  /* 0x00080000070d7812 */ /* 0x000fe200078efcff */
[----:B------:R-:W-:-:S07]  /*1920*/  IMAD.MOV.U32 R12, RZ, RZ, R6 ;  /* 0x000000ffff0c7224 */ /* 0x000fce00078e0006 */
.L_x_36:
[----:B------:R-:W-:Y:S05]  /*1930*/  BSYNC.RECONVERGENT B2 ;  /* 0x0000000000027941 */ /* 0x000fea0003800200 */
.L_x_34:
[----:B------:R-:W-:Y:S02]  /*1940*/  IMAD.MOV.U32 R11, RZ, RZ, 0x0 ;  /* 0x00000000ff0b7424 */ /* 0x000fe400078e00ff */
[----:B------:R-:W-:Y:S02]  /*1950*/  IMAD.MOV.U32 R2, RZ, RZ, R12 ;  /* 0x000000ffff027224 */ /* 0x000fe400078e000c */
[----:B------:R-:W-:Y:S01]  /*1960*/  IMAD.MOV.U32 R3, RZ, RZ, R13 ;  /* 0x000000ffff037224 */ /* 0x000fe200078e000d */
[----:B------:R-:W-:Y:S06]  /*1970*/  RET.REL.NODEC R10 `(_Z14precomputeExpkP7double2S0_S0_ii) ;  /* 0xffffffe40aa07950 */ /* 0x000fec0003c3ffff */
        .type           $_Z14precomputeExpkP7double2S0_S0_ii$__internal_trig_reduction_slowpathd,@function
        .size           $_Z14precomputeExpkP7double2S0_S0_ii$__internal_trig_reduction_slowpathd,(.L_x_49 - $_Z14precomputeExpkP7double2S0_S0_ii$__internal_trig_reduction_slowpathd)
$_Z14precomputeExpkP7double2S0_S0_ii$__internal_trig_reduction_slowpathd:
[--C-:B------:R-:W-:Y:S01]  /*1980*/  SHF.R.U32.HI R6, RZ, 0x14, R5.reuse ;  /* 0x00000014ff067819 */ /* 0x100fe20000011605 */
[----:B------:R-:W-:Y:S02]  /*1990*/  IMAD.MOV.U32 R15, RZ, RZ, R5 ;  /* 0x000000ffff0f7224 */ /* 0x000fe400078e0005 */
[----:B------:R-:W-:Y:S01]  /*19a0*/  IMAD.MOV.U32 R7, RZ, RZ, RZ ;  /* 0x000000ffff077224 */ /* 0x000fe200078e00ff */
[----:B------:R-:W-:-:S04]  /*19b0*/  LOP3.LUT R10, R6, 0x7ff, RZ, 0xc0, !PT ;  /* 0x000007ff060a7812 */ /* 0x000fc800078ec0ff */
[----:B------:R-:W-:-:S13]  /*19c0*/  ISETP.NE.AND P0, PT, R10, 0x7ff, PT ;  /* 0x000007ff0a00780c */ /* 0x000fda0003f05270 */
[----:B------:R-:W-:Y:S05]  /*19d0*/  @!P0 BRA `(.L_x_39) ;  /* 0x0000000800488947 */ /* 0x000fea0003800000 */
[----:B------:R-:W-:Y:S01]  /*19e0*/  VIADD R10, R10, 0xfffffc00 ;  /* 0xfffffc000a0a7836 */ /* 0x000fe20000000000 */
[----:B------:R-:W-:Y:S01]  /*19f0*/  BSSY.RECONVERGENT B3, `(.L_x_40) ;  /* 0x000002f000037945 */ /* 0x000fe20003800200 */
[----:B------:R-:W-:-:S03]  /*1a00*/  CS2R R16, SRZ ;  /* 0x0000000000107805 */ /* 0x000fc6000001ff00 */
[----:B------:R-:W-:Y:S02]  /*1a10*/  SHF.R.U32.HI R7, RZ, 0x6, R10 ;  /* 0x00000006ff077819 */ /* 0x000fe4000001160a */
[----:B------:R-:W-:Y:S02]  /*1a20*/  ISETP.GE.U32.AND P0, PT, R10, 0x80, PT ;  /* 0x000000800a00780c */ /* 0x000fe40003f06070 */
[C---:B------:R-:W-:Y:S02]  /*1a30*/  IADD3 R10, PT, PT, -R7.reuse, 0x13, RZ ;  /* 0x00000013070a7810 */ /* 0x040fe40007ffe1ff */
[----:B------:R-:W-:Y:S02]  /*1a40*/  IADD3 R21, PT, PT, -R7, 0xf, RZ ;  /* 0x0000000f07157810 */ /* 0x000fe40007ffe1ff */
[----:B------:R-:W-:-:S04]  /*1a50*/  SEL R10, R10, 0x12, P0 ;  /* 0x000000120a0a7807 */ /* 0x000fc80000000000 */
[----:B------:R-:W-:-:S13]  /*1a60*/  ISETP.GE.AND P0, PT, R21, R10, PT ;  /* 0x0000000a1500720c */ /* 0x000fda0003f06270 */
[----:B------:R-:W-:Y:S05]  /*1a70*/  @P0 BRA `(.L_x_41) ;  /* 0x0000000000980947 */ /* 0x000fea0003800000 */
[----:B------:R-:W0:Y:S01]  /*1a80*/  LDC.64 R12, c[0x0][0x358] ;  /* 0x0000d600ff0c7b82 */ /* 0x000e220000000a00 */
[C---:B------:R-:W-:Y:S01]  /*1a90*/  SHF.L.U64.HI R11, R14.reuse, 0xb, R15 ;  /* 0x0000000b0e0b7819 */ /* 0x040fe2000001020f */
[----:B------:R-:W-:Y:S01]  /*1aa0*/  BSSY.RECONVERGENT B4, `(.L_x_42) ;  /* 0x0000022000047945 */ /* 0x000fe20003800200 */
[----:B------:R-:W-:Y:S01]  /*1ab0*/  IMAD.SHL.U32 R19, R14, 0x800, RZ ;  /* 0x000008000e137824 */ /* 0x000fe200078e00ff */
[----:B------:R-:W-:Y:S01]  /*1ac0*/  IADD3 R20, PT, PT, RZ, -R7, -R10 ;  /* 0x80000007ff147210 */ /* 0x000fe20007ffe80a */
[----:B------:R-:W-:Y:S01]  /*1ad0*/  IMAD.MOV.U32 R18, RZ, RZ, RZ ;  /* 0x000000ffff127224 */ /* 0x000fe200078e00ff */
[----:B------:R-:W-:Y:S02]  /*1ae0*/  CS2R R16, SRZ ;  /* 0x0000000000107805 */ /* 0x000fe4000001ff00 */
[----:B------:R-:W-:-:S07]  /*1af0*/  LOP3.LUT R11, R11, 0x80000000, RZ, 0xfc, !PT ;  /* 0x800000000b0b7812 */ /* 0x000fce00078efcff */
.L_x_43:
[----:B------:R-:W1:Y:S01]  /*1b00*/  LDC.64 R14, c[0x4][RZ] ;  /* 0x01000000ff0e7b82 */ /* 0x000e620000000a00 */
[----:B0-----:R-:W-:Y:S02]  /*1b10*/  R2UR UR8, R12 ;  /* 0x000000000c0872ca */ /* 0x001fe400000e0000 */
[----:B------:R-:W-:Y:S01]  /*1b20*/  R2UR UR9, R13 ;  /* 0x000000000d0972ca */ /* 0x000fe200000e0000 */
[----:B-1----:R-:W-:-:S12]  /*1b30*/  IMAD.WIDE R24, R21, 0x8, R14 ;  /* 0x0000000815187825 */ /* 0x002fd800078e020e */
[----:B------:R-:W2:Y:S01]  /*1b40*/  LDG.E.64.CONSTANT R14, desc[UR8][R24.64] ;  /* 0x00000008180e7981 */ /* 0x000ea2000c1e9b00 */
[----:B------:R-:W-:Y:S02]  /*1b50*/  VIADD R20, R20, 0x1 ;  /* 0x0000000114147836 */ /* 0x000fe40000000000 */
[----:B------:R-:W-:Y:S02]  /*1b60*/  VIADD R21, R21, 0x1 ;  /* 0x0000000115157836 */ /* 0x000fe40000000000 */
[----:B--2---:R-:W-:-:S04]  /*1b70*/  IMAD.WIDE.U32 R16, P2, R14, R19, R16 ;  /* 0x000000130e107225 */ /* 0x004fc80007840010 */
[C---:B------:R-:W-:Y:S02]  /*1b80*/  IMAD R23, R14.reuse, R11, RZ ;  /* 0x0000000b0e177224 */ /* 0x040fe400078e02ff */
[----:B------:R-:W-:Y:S02]  /*1b90*/  IMAD R22, R15, R19, RZ ;  /* 0x000000130f167224 */ /* 0x000fe400078e02ff */
[----:B------:R-:W-:Y:S01]  /*1ba0*/  IMAD.HI.U32 R14, R14, R11, RZ ;  /* 0x0000000b0e0e7227 */ /* 0x000fe200078e00ff */
[----:B------:R-:W-:-:S03]  /*1bb0*/  IADD3 R17, P0, PT, R23, R17, RZ ;  /* 0x0000001117117210 */ /* 0x000fc60007f1e0ff */
[----:B------:R-:W-:Y:S01]  /*1bc0*/  IMAD.X R25, RZ, RZ, R14, P2 ;  /* 0x000000ffff197224 */ /* 0x000fe200010e060e */
[----:B------:R-:W-:Y:S01]  /*1bd0*/  IADD3 R17, P1, PT, R22, R17, RZ ;  /* 0x0000001116117210 */ /* 0x000fe20007f3e0ff */
[----:B------:R-:W-:-:S04]  /*1be0*/  IMAD.HI.U32 R22, R15, R19, RZ ;  /* 0x000000130f167227 */ /* 0x000fc800078e00ff */
[----:B------:R-:W-:Y:S01]  /*1bf0*/  IMAD.HI.U32 R14, R15, R11, RZ ;  /* 0x0000000b0f0e7227 */ /* 0x000fe200078e00ff */
[----:B------:R-:W-:-:S03]  /*1c00*/  IADD3.X R22, P0, PT, R22, R25, RZ, P0, !PT ;  /* 0x0000001916167210 */ /* 0x000fc6000071e4ff */
[----:B------:R-:W-:Y:S02]  /*1c10*/  IMAD R15, R15, R11, RZ ;  /* 0x0000000b0f0f7224 */ /* 0x000fe400078e02ff */
[----:B------:R-:W-:Y:S01]  /*1c20*/  IMAD.X R14, RZ, RZ, R14, P0 ;  /* 0x000000ffff0e7224 */ /* 0x000fe200000e060e */
[----:B------:R-:W-:Y:S01]  /*1c30*/  ISETP.NE.AND P0, PT, R20, -0xf, PT ;  /* 0xfffffff11400780c */ /* 0x000fe20003f05270 */
[C---:B------:R-:W-:Y:S01]  /*1c40*/  IMAD R23, R18.reuse, 0x8, R1 ;  /* 0x0000000812177824 */ /* 0x040fe200078e0201 */
[----:B------:R-:W-:Y:S01]  /*1c50*/  IADD3.X R22, P1, PT, R15, R22, RZ, P1, !PT ;  /* 0x000000160f167210 */ /* 0x000fe20000f3e4ff */
[----:B------:R-:W-:-:S03]  /*1c60*/  VIADD R18, R18, 0x1 ;  /* 0x0000000112127836 */ /* 0x000fc60000000000 */
[----:B------:R0:W-:Y:S01]  /*1c70*/  STL.64 [R23], R16 ;  /* 0x0000001017007387 */ /* 0x0001e20000100a00 */
[----:B------:R-:W-:Y:S02]  /*1c80*/  IMAD.X R15, RZ, RZ, R14, P1 ;  /* 0x000000ffff0f7224 */ /* 0x000fe400008e060e */
[----:B0-----:R-:W-:Y:S02]  /*1c90*/  IMAD.MOV.U32 R16, RZ, RZ, R22 ;  /* 0x000000ffff107224 */ /* 0x001fe400078e0016 */
[----:B------:R-:W-:Y:S02]  /*1ca0*/  IMAD.MOV.U32 R17, RZ, RZ, R15 ;  /* 0x000000ffff117224 */ /* 0x000fe400078e000f */
[----:B------:R-:W-:Y:S05]  /*1cb0*/  @P0 BRA `(.L_x_43) ;  /* 0xfffffffc00900947 */ /* 0x000fea000383ffff */
[----:B------:R-:W-:Y:S05]  /*1cc0*/  BSYNC.RECONVERGENT B4 ;  /* 0x0000000000047941 */ /* 0x000fea0003800200 */
.L_x_42:
[----:B------:R-:W-:-:S07]  /*1cd0*/  IMAD.MOV.U32 R21, RZ, RZ, R10 ;  /* 0x000000ffff157224 */ /* 0x000fce00078e000a */
.L_x_41:
[----:B------:R-:W-:Y:S05]  /*1ce0*/  BSYNC.RECONVERGENT B3 ;  /* 0x0000000000037941 */ /* 0x000fea0003800200 */
.L_x_40:
[----:B------:R-:W-:Y:S01]  /*1cf0*/  LOP3.LUT P0, R25, R6, 0x3f, RZ, 0xc0, !PT ;  /* 0x0000003f06197812 */ /* 0x000fe2000780c0ff */
[----:B------:R-:W-:-:S04]  /*1d00*/  IMAD.IADD R6, R7, 0x1, R21 ;  /* 0x0000000107067824 */ /* 0x000fc800078e0215 */
[----:B------:R-:W-:-:S05]  /*1d10*/  IMAD.U32 R27, R6, 0x8, R1 ;  /* 0x00000008061b7824 */ /* 0x000fca00078e0001 */
[----:B------:R0:W-:Y:S04]  /*1d20*/  STL.64 [R27+-0x78], R16 ;  /* 0xffff88101b007387 */ /* 0x0001e80000100a00 */
[----:B------:R-:W2:Y:S04]  /*1d30*/  @P0 LDL.64 R14, [R1+0x8] ;  /* 0x00000800010e0983 */ /* 0x000ea80000100a00 */
[----:B------:R-:W3:Y:S04]  /*1d40*/  LDL.64 R10, [R1+0x10] ;  /* 0x00001000010a7983 */ /* 0x000ee80000100a00 */
[----:B------:R-:W4:Y:S01]  /*1d50*/  LDL.64 R6, [R1+0x18] ;  /* 0x0000180001067983 */ /* 0x000f220000100a00 */
[----:B------:R-:W-:Y:S01]  /*1d60*/  @P0 LOP3.LUT R12, R25, 0x3f, RZ, 0x3c, !PT ;  /* 0x0000003f190c0812 */ /* 0x000fe200078e3cff */
[----:B------:R-:W-:Y:S01]  /*1d70*/  BSSY.RECONVERGENT B3, `(.L_x_44) ;  /* 0x0000034000037945 */ /* 0x000fe20003800200 */
[----:B--2---:R-:W-:-:S02]  /*1d80*/  @P0 SHF.R.U64 R13, R14, 0x1, R15 ;  /* 0x000000010e0d0819 */ /* 0x004fc4000000120f */
[----:B------:R-:W-:Y:S02]  /*1d90*/  @P0 SHF.R.U32.HI R15, RZ, 0x1, R15 ;  /* 0x00000001ff0f0819 */ /* 0x000fe4000001160f */
[CC--:B---3--:R-:W-:Y:S02]  /*1da0*/  @P0 SHF.L.U32 R18, R10.reuse, R25.reuse, RZ ;  /* 0x000000190a120219 */ /* 0x0c8fe400000006ff */
[----:B------:R-:W-:Y:S02]  /*1db0*/  @P0 SHF.R.U64 R13, R13, R12, R15 ;  /* 0x0000000c0d0d0219 */ /* 0x000fe4000000120f */
[--C-:B------:R-:W-:Y:S02]  /*1dc0*/  @P0 SHF.R.U32.HI R23, RZ, 0x1, R11.reuse ;  /* 0x00000001ff170819 */ /* 0x100fe4000001160b */
[C-C-:B------:R-:W-:Y:S02]  /*1dd0*/  @P0 SHF.R.U64 R21, R10.reuse, 0x1, R11.reuse ;  /* 0x000000010a150819 */ /* 0x140fe4000000120b */
[----:B------:R-:W-:-:S02]  /*1de0*/  @P0 SHF.L.U64.HI R19, R10, R25, R11 ;  /* 0x000000190a130219 */ /* 0x000fc4000001020b */
[-C--:B------:R-:W-:Y:S02]  /*1df0*/  @P0 SHF.R.U32.HI R14, RZ, R12.reuse, R15 ;  /* 0x0000000cff0e0219 */ /* 0x080fe4000001160f */
[----:B------:R-:W-:Y:S02]  /*1e00*/  @P0 LOP3.LUT R10, R18, R13, RZ, 0xfc, !PT ;  /* 0x0000000d120a0212 */ /* 0x000fe400078efcff */
[-C--:B----4-:R-:W-:Y:S02]  /*1e10*/  @P0 SHF.L.U32 R15, R6, R25.reuse, RZ ;  /* 0x00000019060f0219 */ /* 0x090fe400000006ff */
[----:B0-----:R-:W-:Y:S01]  /*1e20*/  @P0 SHF.R.U64 R16, R21, R12, R23 ;  /* 0x0000000c15100219 */ /* 0x001fe20000001217 */
[----:B------:R-:W-:Y:S01]  /*1e30*/  IMAD.SHL.U32 R13, R10, 0x4, RZ ;  /* 0x000000040a0d7824 */ /* 0x000fe200078e00ff */
[----:B------:R-:W-:Y:S02]  /*1e40*/  @P0 LOP3.LUT R11, R19, R14, RZ, 0xfc, !PT ;  /* 0x0000000e130b0212 */ /* 0x000fe400078efcff */
[----:B------:R-:W-:-:S02]  /*1e50*/  @P0 SHF.L.U64.HI R25, R6, R25, R7 ;  /* 0x0000001906190219 */ /* 0x000fc40000010207 */
[----:B------:R-:W-:Y:S02]  /*1e60*/  @P0 SHF.R.U32.HI R12, RZ, R12, R23 ;  /* 0x0000000cff0c0219 */ /* 0x000fe40000011617 */
[----:B------:R-:W-:Y:S02]  /*1e70*/  @P0 LOP3.LUT R6, R15, R16, RZ, 0xfc, !PT ;  /* 0x000000100f060212 */ /* 0x000fe400078efcff */
[----:B------:R-:W-:Y:S02]  /*1e80*/  SHF.L.U64.HI R10, R10, 0x2, R11 ;  /* 0x000000020a0a7819 */ /* 0x000fe4000001020b */
[----:B------:R-:W-:Y:S02]  /*1e90*/  @P0 LOP3.LUT R7, R25, R12, RZ, 0xfc, !PT ;  /* 0x0000000c19070212 */ /* 0x000fe400078efcff */
[----:B------:R-:W-:Y:S02]  /*1ea0*/  SHF.L.W.U32.HI R11, R11, 0x2, R6 ;  /* 0x000000020b0b7819 */ /* 0x000fe40000010e06 */
[----:B------:R-:W-:-:S02]  /*1eb0*/  IADD3 RZ, P0, PT, RZ, -R13, RZ ;  /* 0x8000000dffff7210 */ /* 0x000fc40007f1e0ff */
[----:B------:R-:W-:Y:S02]  /*1ec0*/  LOP3.LUT R12, RZ, R10, RZ, 0x33, !PT ;  /* 0x0000000aff0c7212 */ /* 0x000fe400078e33ff */
[----:B------:R-:W-:Y:S02]  /*1ed0*/  SHF.L.W.U32.HI R6, R6, 0x2, R7 ;  /* 0x0000000206067819 */ /* 0x000fe40000010e07 */
[----:B------:R-:W-:Y:S02]  /*1ee0*/  LOP3.LUT R14, RZ, R11, RZ, 0x33, !PT ;  /* 0x0000000bff0e7212 */ /* 0x000fe400078e33ff */
[----:B------:R-:W-:Y:S02]  /*1ef0*/  IADD3.X R17, P0, PT, RZ, R12, RZ, P0, !PT ;  /* 0x0000000cff117210 */ /* 0x000fe4000071e4ff */
[----:B------:R-:W-:Y:S02]  /*1f00*/  LOP3.LUT R12, RZ, R6, RZ, 0x33, !PT ;  /* 0x00000006ff0c7212 */ /* 0x000fe400078e33ff */
[----:B------:R-:W-:-:S02]  /*1f10*/  IADD3.X R14, P1, PT, RZ, R14, RZ, P0, !PT ;  /* 0x0000000eff0e7210 */ /* 0x000fc4000073e4ff */
[----:B------:R-:W-:-:S03]  /*1f20*/  ISETP.GT.U32.AND P2, PT, R11, -0x1, PT ;  /* 0xffffffff0b00780c */ /* 0x000fc60003f44070 */
[----:B------:R-:W-:Y:S01]  /*1f30*/  IMAD.X R15, RZ, RZ, R12, P1 ;  /* 0x000000ffff0f7224 */ /* 0x000fe200008e060c */
[----:B------:R-:W-:-:S04]  /*1f40*/  ISETP.GT.AND.EX P0, PT, R6, -0x1, PT, P2 ;  /* 0xffffffff0600780c */ /* 0x000fc80003f04320 */
[----:B------:R-:W-:Y:S02]  /*1f50*/  SEL R12, R6, R15, P0 ;  /* 0x0000000f060c7207 */ /* 0x000fe40000000000 */
[----:B------:R-:W-:Y:S02]  /*1f60*/  SEL R15, R11, R14, P0 ;  /* 0x0000000e0b0f7207 */ /* 0x000fe40000000000 */
[----:B------:R-:W-:Y:S02]  /*1f70*/  ISETP.NE.U32.AND P1, PT, R12, RZ, PT ;  /* 0x000000ff0c00720c */ /* 0x000fe40003f25070 */
[----:B------:R-:W-:Y:S02]  /*1f80*/  SEL R18, R10, R17, P0 ;  /* 0x000000110a127207 */ /* 0x000fe40000000000 */
[----:B------:R-:W-:Y:S01]  /*1f90*/  SEL R11, R15, R12, !P1 ;  /* 0x0000000c0f0b7207 */ /* 0x000fe20004800000 */
[----:B------:R-:W-:-:S05]  /*1fa0*/  @!P0 IMAD.MOV R13, RZ, RZ, -R13 ;  /* 0x000000ffff0d8224 */ /* 0x000fca00078e0a0d */
[----:B------:R-:W0:Y:S02]  /*1fb0*/  FLO.U32 R11, R11 ;  /* 0x0000000b000b7300 */ /* 0x000e2400000e0000 */
[C---:B0-----:R-:W-:Y:S02]  /*1fc0*/  IADD3 R16, PT, PT, -R11.reuse, 0x1f, RZ ;  /* 0x0000001f0b107810 */ /* 0x041fe40007ffe1ff */
[----:B------:R-:W-:-:S03]  /*1fd0*/  IADD3 R14, PT, PT, -R11, 0x3f, RZ ;  /* 0x0000003f0b0e7810 */ /* 0x000fc60007ffe1ff */
[----:B------:R-:W-:-:S05]  /*1fe0*/  @P1 IMAD.MOV R14, RZ, RZ, R16 ;  /* 0x000000ffff0e1224 */ /* 0x000fca00078e0210 */
[----:B------:R-:W-:-:S13]  /*1ff0*/  ISETP.NE.AND P1, PT, R14, RZ, PT ;  /* 0x000000ff0e00720c */ /* 0x000fda0003f25270 */
[----:B------:R-:W-:Y:S05]  /*2000*/  @!P1 BRA `(.L_x_45) ;  /* 0x0000000000289947 */ /* 0x000fea0003800000 */
[C---:B------:R-:W-:Y:S02]  /*2010*/  LOP3.LUT R10, R14.reuse, 0x3f, RZ, 0xc0, !PT ;  /* 0x0000003f0e0a7812 */ /* 0x040fe400078ec0ff */
[--C-:B------:R-:W-:Y:S02]  /*2020*/  SHF.R.U64 R16, R13, 0x1, R18.reuse ;  /* 0x000000010d107819 */ /* 0x100fe40000001212 */
[----:B------:R-:W-:Y:S02]  /*2030*/  SHF.R.U32.HI R18, RZ, 0x1, R18 ;  /* 0x00000001ff127819 */ /* 0x000fe40000011612 */
[----:B------:R-:W-:Y:S02]  /*2040*/  LOP3.LUT R11, R14, 0x3f, RZ, 0xc, !PT ;  /* 0x0000003f0e0b7812 */ /* 0x000fe400078e0cff */
[CC--:B------:R-:W-:Y:S02]  /*2050*/  SHF.L.U64.HI R12, R15.reuse, R10.reuse, R12 ;  /* 0x0000000a0f0c7219 */ /* 0x0c0fe4000001020c */
[----:B------:R-:W-:-:S02]  /*2060*/  SHF.L.U32 R10, R15, R10, RZ ;  /* 0x0000000a0f0a7219 */ /* 0x000fc400000006ff */
[-CC-:B------:R-:W-:Y:S02]  /*2070*/  SHF.R.U64 R15, R16, R11.reuse, R18.reuse ;  /* 0x0000000b100f7219 */ /* 0x180fe40000001212 */
[----:B------:R-:W-:Y:S02]  /*2080*/  SHF.R.U32.HI R11, RZ, R11, R18 ;  /* 0x0000000bff0b7219 */ /* 0x000fe40000011612 */
[----:B------:R-:W-:Y:S02]  /*2090*/  LOP3.LUT R15, R10, R15, RZ, 0xfc, !PT ;  /* 0x0000000f0a0f7212 */ /* 0x000fe400078efcff */
[----:B------:R-:W-:-:S07]  /*20a0*/  LOP3.LUT R12, R12, R11, RZ, 0xfc, !PT ;  /* 0x0000000b0c0c7212 */ /* 0x000fce00078efcff */
.L_x_45:
[----:B------:R-:W-:Y:S05]  /*20b0*/  BSYNC.RECONVERGENT B3 ;  /* 0x0000000000037941 */ /* 0x000fea0003800200 */
.L_x_44:
[----:B------:R-:W-:Y:S01]  /*20c0*/  IMAD.WIDE.U32 R16, R15, 0x2168c235, RZ ;  /* 0x2168c2350f107825 */ /* 0x000fe200078e00ff */
[----:B------:R-:W-:-:S03]  /*20d0*/  SHF.R.U32.HI R7, RZ, 0x1e, R7 ;  /* 0x0000001eff077819 */ /* 0x000fc60000011607 */
[----:B------:R-:W-:Y:S01]  /*20e0*/  IMAD.MOV.U32 R10, RZ, RZ, R17 ;  /* 0x000000ffff0a7224 */ /* 0x000fe200078e0011 */
[----:B------:R-:W-:Y:S01]  /*20f0*/  IADD3 RZ, P1, PT, R16, R16, RZ ;  /* 0x0000001010ff7210 */ /* 0x000fe20007f3e0ff */
[----:B------:R-:W-:Y:S01]  /*2100*/  IMAD.MOV.U32 R11, RZ, RZ, RZ ;  /* 0x000000ffff0b7224 */ /* 0x000fe200078e00ff */
[----:B------:R-:W-:Y:S01]  /*2110*/  LEA.HI R7, R6, R7, RZ, 0x1 ;  /* 0x0000000706077211 */ /* 0x000fe200078f08ff */
[----:B------:R-:W-:-:S04]  /*2120*/  IMAD.HI.U32 R13, R12, -0x36f0255e, RZ ;  /* 0xc90fdaa20c0d7827 */ /* 0x000fc800078e00ff */
[----:B------:R-:W-:-:S04]  /*2130*/  IMAD.WIDE.U32 R10, R15, -0x36f0255e, R10 ;  /* 0xc90fdaa20f0a7825 */ /* 0x000fc800078e000a */
[C---:B------:R-:W-:Y:S02]  /*2140*/  IMAD R15, R12.reuse, -0x36f0255e, RZ ;  /* 0xc90fdaa20c0f7824 */ /* 0x040fe400078e02ff */
[----:B------:R-:W-:-:S04]  /*2150*/  IMAD.WIDE.U32 R10, P2, R12, 0x2168c235, R10 ;  /* 0x2168c2350c0a7825 */ /* 0x000fc8000784000a */
[----:B------:R-:W-:Y:S01]  /*2160*/  IMAD.X R12, RZ, RZ, R13, P2 ;  /* 0x000000ffff0c7224 */ /* 0x000fe200010e060d */
[----:B------:R-:W-:Y:S02]  /*2170*/  IADD3 R11, P2, PT, R15, R11, RZ ;  /* 0x0000000b0f0b7210 */ /* 0x000fe40007f5e0ff */
[----:B------:R-:W-:Y:S02]  /*2180*/  IADD3.X RZ, P1, PT, R10, R10, RZ, P1, !PT ;  /* 0x0000000a0aff7210 */ /* 0x000fe40000f3e4ff */
[C---:B------:R-:W-:Y:S01]  /*2190*/  ISETP.GT.U32.AND P3, PT, R11.reuse, RZ, PT ;  /* 0x000000ff0b00720c */ /* 0x040fe20003f64070 */
[----:B------:R-:W-:Y:S01]  /*21a0*/  IMAD.X R12, RZ, RZ, R12, P2 ;  /* 0x000000ffff0c7224 */ /* 0x000fe200010e060c */
[----:B------:R-:W-:-:S04]  /*21b0*/  IADD3.X R10, P2, PT, R11, R11, RZ, P1, !PT ;  /* 0x0000000b0b0a7210 */ /* 0x000fc80000f5e4ff */
[C---:B------:R-:W-:Y:S01]  /*21c0*/  ISETP.GT.AND.EX P1, PT, R12.reuse, RZ, PT, P3 ;  /* 0x000000ff0c00720c */ /* 0x040fe20003f24330 */
[----:B------:R-:W-:-:S03]  /*21d0*/  IMAD.X R13, R12, 0x1, R12, P2 ;  /* 0x000000010c0d7824 */ /* 0x000fc600010e060c */
[----:B------:R-:W-:Y:S02]  /*21e0*/  SEL R10, R10, R11, P1 ;  /* 0x0000000b0a0a7207 */ /* 0x000fe40000800000 */
[----:B------:R-:W-:Y:S02]  /*21f0*/  SEL R11, R13, R12, P1 ;  /* 0x0000000c0d0b7207 */ /* 0x000fe40000800000 */
[----:B------:R-:W-:Y:S02]  /*2200*/  IADD3 R10, P2, PT, R10, 0x1, RZ ;  /* 0x000000010a0a7810 */ /* 0x000fe40007f5e0ff */
[----:B------:R-:W-:Y:S02]  /*2210*/  SEL R13, RZ, 0xffffffff, !P1 ;  /* 0xffffffffff0d7807 */ /* 0x000fe40004800000 */
[----:B------:R-:W-:Y:S01]  /*2220*/  LOP3.LUT P1, R5, R5, 0x80000000, RZ, 0xc0, !PT ;  /* 0x8000000005057812 */ /* 0x000fe2000782c0ff */
[----:B------:R-:W-:Y:S02]  /*2230*/  IMAD.X R11, RZ, RZ, R11, P2 ;  /* 0x000000ffff0b7224 */ /* 0x000fe400010e060b */
[----:B------:R-:W-:Y:S01]  /*2240*/  IMAD.IADD R12, R13, 0x1, -R14 ;  /* 0x000000010d0c7824 */ /* 0x000fe200078e0a0e */
[----:B------:R-:W-:-:S02]  /*2250*/  @!P0 LOP3.LUT R5, R5, 0x80000000, RZ, 0x3c, !PT ;  /* 0x8000000005058812 */ /* 0x000fc400078e3cff */
[----:B------:R-:W-:-:S04]  /*2260*/  SHF.R.U64 R10, R10, 0xa, R11 ;  /* 0x0000000a0a0a7819 */ /* 0x000fc8000000120b */
[----:B------:R-:W-:-:S03]  /*2270*/  IADD3 R10, P2, PT, R10, 0x1, RZ ;  /* 0x000000010a0a7810 */ /* 0x000fc60007f5e0ff */
[----:B------:R-:W-:Y:S01]  /*2280*/  @P1 IMAD.MOV R7, RZ, RZ, -R7 ;  /* 0x000000ffff071224 */ /* 0x000fe200078e0a07 */
[----:B------:R-:W-:-:S04]  /*2290*/  LEA.HI.X R11, R11, RZ, RZ, 0x16, P2 ;  /* 0x000000ff0b0b7211 */ /* 0x000fc800010fb4ff */
[--C-:B------:R-:W-:Y:S01]  /*22a0*/  SHF.R.U64 R14, R10, 0x1, R11.reuse ;  /* 0x000000010a0e7819 */ /* 0x100fe2000000120b */
[----:B------:R-:W-:Y:S01]  /*22b0*/  IMAD.SHL.U32 R10, R12, 0x100000, RZ ;  /* 0x001000000c0a7824 */ /* 0x000fe200078e00ff */
[----:B------:R-:W-:Y:S02]  /*22c0*/  SHF.R.U32.HI R11, RZ, 0x1, R11 ;  /* 0x00000001ff0b7819 */ /* 0x000fe4000001160b */
[----:B------:R-:W-:-:S04]  /*22d0*/  IADD3 R14, P2, P3, RZ, RZ, R14 ;  /* 0x000000ffff0e7210 */ /* 0x000fc80007b5e00e */
[----:B------:R-:W-:-:S04]  /*22e0*/  IADD3.X R6, PT, PT, R10, 0x3fe00000, R11, P2, P3 ;  /* 0x3fe000000a067810 */ /* 0x000fc800017e640b */
[----:B------:R-:W-:-:S07]  /*22f0*/  LOP3.LUT R15, R6, R5, RZ, 0xfc, !PT ;  /* 0x00000005060f7212 */ /* 0x000fce00078efcff */
.L_x_39:
[----:B------:R-:W-:Y:S02]  /*2300*/  IMAD.MOV.U32 R5, RZ, RZ, 0x0 ;  /* 0x00000000ff057424 */ /* 0x000fe400078e00ff */
[----:B------:R-:W-:Y:S02]  /*2310*/  IMAD.MOV.U32 R20, RZ, RZ, R7 ;  /* 0x000000ffff147224 */ /* 0x000fe400078e0007 */
[----:B------:R-:W-:Y:S05]  /*2320*/  RET.REL.NODEC R4 `(_Z14precomputeExpkP7double2S0_S0_ii) ;  /* 0xffffffdc04347950 */ /* 0x000fea0003c3ffff */
.L_x_46:
        /* <DEDUP_REMOVED lines=13> */
.L_x_49:


//--------------------- .nv.global.init           --------------------------
	.section	.nv.global.init,"aw",@progbits
	.align	16
.nv.global.init:
	.type		__cudart_sin_cos_coeffs,@object
	.size		__cudart_sin_cos_coeffs,(__cudart_i2opi_d - __cudart_sin_cos_coeffs)
__cudart_sin_cos_coeffs:
        /*0000*/ 	.byte	0x46, 0xd2, 0xb0, 0x2c, 0xf1, 0xe5, 0x5a, 0xbe, 0x92, 0xe3, 0xac, 0x69, 0xe3, 0x1d, 0xc7, 0x3e
        /*0010*/ 	.byte	0xa1, 0x62, 0xdb, 0x19, 0xa0, 0x01, 0x2a, 0xbf, 0x18, 0x08, 0x11, 0x11, 0x11, 0x11, 0x81, 0x3f
        /*0020*/ 	.byte	0x54, 0x55, 0x55, 0x55, 0x55, 0x55, 0xc5, 0xbf, 0x00, 0x00, 0x00, 0x00, 0x00, 0x00, 0x00, 0x00
        /*0030*/ 	.byte	0x00, 0x00, 0x00, 0x00, 0x00, 0x00, 0x00, 0x00, 0x64, 0x81, 0xfd, 0x20, 0x83, 0xff, 0xa8, 0xbd
        /*0040*/ 	.byte	0x28, 0x85, 0xef, 0xc1, 0xa7, 0xee, 0x21, 0x3e, 0xd9, 0xe6, 0x06, 0x8e, 0x4f, 0x7e, 0x92, 0xbe
        /*0050*/ 	.byte	0xe9, 0xbc, 0xdd, 0x19, 0xa0, 0x01, 0xfa, 0x3e, 0x47, 0x5d, 0xc1, 0x16, 0x6c, 0xc1, 0x56, 0xbf
        /*0060*/ 	.byte	0x51, 0x55, 0x55, 0x55, 0x55, 0x55, 0xa5, 0x3f, 0x00, 0x00, 0x00, 0x00, 0x00, 0x00, 0xe0, 0xbf
        /*0070*/ 	.byte	0x00, 0x00, 0x00, 0x00, 0x00, 0x00, 0xf0, 0x3f, 0x00, 0x00, 0x00, 0x00, 0x00, 0x00, 0x00, 0x00
	.type		__cudart_i2opi_d,@object
	.size		__cudart_i2opi_d,(.L_0 - __cudart_i2opi_d)
__cudart_i2opi_d:
        /* <DEDUP_REMOVED lines=9> */
.L_0:


//--------------------- .nv.shared.reserved.0     --------------------------
	.section	.nv.shared.reserved.0,"aw",@nobits
	.weak		__nv_reservedSMEM_offset_0_alias
	.size		__nv_reservedSMEM_offset_0_alias, 0, 64
	.other		__nv_reservedSMEM_offset_0_alias,@"STO_CUDA_RESERVED_SHARED STV_DEFAULT"
__nv_reservedSMEM_offset_0_alias:
	.zero		0
	.zero		64


//--------------------- .nv.constant0._Z14computeMulExpkIdEvPK7double2PT_iiS2_S2_S2_ --------------------------
	.section	.nv.constant0._Z14computeMulExpkIdEvPK7double2PT_iiS2_S2_S2_,"a",@progbits
	.sectionflags	@""
	.align	4
.nv.constant0._Z14computeMulExpkIdEvPK7double2PT_iiS2_S2_S2_:
	.zero		944


//--------------------- .nv.constant0._Z12reorderInputIdEvPKT_PS0_ii --------------------------
	.section	.nv.constant0._Z12reorderInputIdEvPKT_PS0_ii,"a",@progbits
	.sectionflags	@""
	.align	4
.nv.constant0._Z12reorderInputIdEvPKT_PS0_ii:
	.zero		920


//--------------------- .nv.constant0._Z15expand_twosidesP7double2S0_ii --------------------------
	.section	.nv.constant0._Z15expand_twosidesP7double2S0_ii,"a",@progbits
	.sectionflags	@""
	.align	4
.nv.constant0._Z15expand_twosidesP7double2S0_ii:
	.zero		920


//--------------------- .nv.constant0._Z14precomputeExpkP7double2S0_S0_ii --------------------------
	.section	.nv.constant0._Z14precomputeExpkP7double2S0_S0_ii,"a",@progbits
	.sectionflags	@""
	.align	4
.nv.constant0._Z14precomputeExpkP7double2S0_S0_ii:
	.zero		928


//--------------------- SYMBOLS --------------------------

	.type		.nv.reservedSmem.offset0,@object
	.size		.nv.reservedSmem.offset0,0x4
